	.headerflags	@"EF_CUDA_TEXMODE_UNIFIED EF_CUDA_64BIT_ADDRESS EF_CUDA_ACCELERATORS EF_CUDA_SM90 EF_CUDA_VIRTUAL_SM(EF_CUDA_SM90)"
	.elftype	@"ET_EXEC"


//--------------------- .nv.info                  --------------------------
	.section	.nv.info,"",@"SHT_CUDA_INFO"
	.align	4


	//----- nvinfo : EIATTR_REGCOUNT
	.align		4
        /*0000*/ 	.byte	0x04, 0x2f
        /*0002*/ 	.short	(.L_3 - .L_2)
	.align		4
.L_2:
        /*0004*/ 	.word	index@(triton_poi_fused__native_batch_norm_legit_no_training_add_relu_18)
        /*0008*/ 	.word	0x00000039


	//----- nvinfo : EIATTR_MIN_STACK_SIZE
	.align		4
.L_3:
        /*000c*/ 	.byte	0x04, 0x12
        /*000e*/ 	.short	(.L_5 - .L_4)
	.align		4
.L_4:
        /*0010*/ 	.word	index@(triton_poi_fused__native_batch_norm_legit_no_training_add_relu_18)
        /*0014*/ 	.word	0x00000000


	//----- nvinfo : EIATTR_FRAME_SIZE
	.align		4
.L_5:
        /*0018*/ 	.byte	0x04, 0x11
        /*001a*/ 	.short	(.L_7 - .L_6)
	.align		4
.L_6:
        /*001c*/ 	.word	index@(triton_poi_fused__native_batch_norm_legit_no_training_add_relu_18)
        /*0020*/ 	.word	0x00000000


	//----- nvinfo : EIATTR_MIN_STACK_SIZE
	.align		4
.L_7:
        /*0024*/ 	.byte	0x04, 0x12
        /*0026*/ 	.short	(.L_9 - .L_8)
	.align		4
.L_8:
        /*0028*/ 	.word	index@(triton_poi_fused__native_batch_norm_legit_no_training_add_relu_18)
        /*002c*/ 	.word	0x00000000
.L_9:


//--------------------- .nv.info.triton_poi_fused__native_batch_norm_legit_no_training_add_relu_18 --------------------------
	.section	.nv.info.triton_poi_fused__native_batch_norm_legit_no_training_add_relu_18,"",@"SHT_CUDA_INFO"
	.sectionflags	@""
	.align	4


	//----- nvinfo : EIATTR_CUDA_API_VERSION
	.align		4
        /*0000*/ 	.byte	0x04, 0x37
        /*0002*/ 	.short	(.L_11 - .L_10)
.L_10:
        /*0004*/ 	.word	0x0000007c


	//----- nvinfo : EIATTR_KPARAM_INFO
	.align		4
.L_11:
        /*0008*/ 	.byte	0x04, 0x17
        /*000a*/ 	.short	(.L_13 - .L_12)
.L_12:
        /*000c*/ 	.word	0x00000000
        /*0010*/ 	.short	0x0009
        /*0012*/ 	.short	0x0044
        /*0014*/ 	.byte	0x00, 0xf0, 0x11, 0x00


	//----- nvinfo : EIATTR_KPARAM_INFO
	.align		4
.L_13:
        /*0018*/ 	.byte	0x04, 0x17
        /*001a*/ 	.short	(.L_15 - .L_14)
.L_14:
        /*001c*/ 	.word	0x00000000
        /*0020*/ 	.short	0x0008
        /*0022*/ 	.short	0x0040
        /*0024*/ 	.byte	0x00, 0xf0, 0x11, 0x00


	//----- nvinfo : EIATTR_KPARAM_INFO
	.align		4
.L_15:
        /*0028*/ 	.byte	0x04, 0x17
        /*002a*/ 	.short	(.L_17 - .L_16)
.L_16:
        /*002c*/ 	.word	0x00000000
        /*0030*/ 	.short	0x0007
        /*0032*/ 	.short	0x0038
        /*0034*/ 	.byte	0x00, 0xf4, 0x21, 0x00


	//----- nvinfo : EIATTR_KPARAM_INFO
	.align		4
.L_17:
        /*0038*/ 	.byte	0x04, 0x17
        /*003a*/ 	.short	(.L_19 - .L_18)
.L_18:
        /*003c*/ 	.word	0x00000000
        /*0040*/ 	.short	0x0006
        /*0042*/ 	.short	0x0030
        /*0044*/ 	.byte	0x00, 0xf4, 0x21, 0x00


	//----- nvinfo : EIATTR_KPARAM_INFO
	.align		4
.L_19:
        /*0048*/ 	.byte	0x04, 0x17
        /*004a*/ 	.short	(.L_21 - .L_20)
.L_20:
        /*004c*/ 	.word	0x00000000
        /*0050*/ 	.short	0x0005
        /*0052*/ 	.short	0x0028
        /*0054*/ 	.byte	0x00, 0xf4, 0x21, 0x00


	//----- nvinfo : EIATTR_KPARAM_INFO
	.align		4
.L_21:
        /*0058*/ 	.byte	0x04, 0x17
        /*005a*/ 	.short	(.L_23 - .L_22)
.L_22:
        /*005c*/ 	.word	0x00000000
        /*0060*/ 	.short	0x0004
        /*0062*/ 	.short	0x0020
        /*0064*/ 	.byte	0x00, 0xf4, 0x21, 0x00


	//----- nvinfo : EIATTR_KPARAM_INFO
	.align		4
.L_23:
        /*0068*/ 	.byte	0x04, 0x17
        /*006a*/ 	.short	(.L_25 - .L_24)
.L_24:
        /*006c*/ 	.word	0x00000000
        /*0070*/ 	.short	0x0003
        /*0072*/ 	.short	0x0018
        /*0074*/ 	.byte	0x00, 0xf4, 0x21, 0x00


	//----- nvinfo : EIATTR_KPARAM_INFO
	.align		4
.L_25:
        /*0078*/ 	.byte	0x04, 0x17
        /*007a*/ 	.short	(.L_27 - .L_26)
.L_26:
        /*007c*/ 	.word	0x00000000
        /*0080*/ 	.short	0x0002
        /*0082*/ 	.short	0x0010
        /*0084*/ 	.byte	0x00, 0xf4, 0x21, 0x00


	//----- nvinfo : EIATTR_KPARAM_INFO
	.align		4
.L_27:
        /*0088*/ 	.byte	0x04, 0x17
        /*008a*/ 	.short	(.L_29 - .L_28)
.L_28:
        /*008c*/ 	.word	0x00000000
        /*0090*/ 	.short	0x0001
        /*0092*/ 	.short	0x0008
        /*0094*/ 	.byte	0x00, 0xf4, 0x21, 0x00


	//----- nvinfo : EIATTR_KPARAM_INFO
	.align		4
.L_29:
        /*0098*/ 	.byte	0x04, 0x17
        /*009a*/ 	.short	(.L_31 - .L_30)
.L_30:
        /*009c*/ 	.word	0x00000000
        /*00a0*/ 	.short	0x0000
        /*00a2*/ 	.short	0x0000
        /*00a4*/ 	.byte	0x00, 0xf4, 0x21, 0x00


	//----- nvinfo : EIATTR_SPARSE_MMA_MASK
	.align		4
.L_31:
        /*00a8*/ 	.byte	0x03, 0x50
        /*00aa*/ 	.short	0x0000


	//----- nvinfo : EIATTR_MAXREG_COUNT
	.align		4
        /*00ac*/ 	.byte	0x03, 0x1b
        /*00ae*/ 	.short	0x00ff


	//----- nvinfo : EIATTR_EXIT_INSTR_OFFSETS
	.align		4
        /*00b0*/ 	.byte	0x04, 0x1c
        /*00b2*/ 	.short	(.L_33 - .L_32)


	//   ....[0]....
.L_32:
        /*00b4*/ 	.word	0x00001c90


	//   ....[1]....
        /*00b8*/ 	.word	0x00001cd0


	//----- nvinfo : EIATTR_REQNTID
	.align		4
.L_33:
        /*00bc*/ 	.byte	0x04, 0x10
        /*00be*/ 	.short	(.L_35 - .L_34)
.L_34:
        /*00c0*/ 	.word	0x00000100
        /*00c4*/ 	.word	0x00000001
        /*00c8*/ 	.word	0x00000001


	//----- nvinfo : EIATTR_CBANK_PARAM_SIZE
	.align		4
.L_35:
        /*00cc*/ 	.byte	0x03, 0x19
        /*00ce*/ 	.short	0x0048


	//----- nvinfo : EIATTR_PARAM_CBANK
	.align		4
        /*00d0*/ 	.byte	0x04, 0x0a
        /*00d2*/ 	.short	(.L_37 - .L_36)
	.align		4
.L_36:
        /*00d4*/ 	.word	index@(.nv.constant0.triton_poi_fused__native_batch_norm_legit_no_training_add_relu_18)
        /*00d8*/ 	.short	0x0210
        /*00da*/ 	.short	0x0048


	//----- nvinfo : EIATTR_SW_WAR
	.align		4
.L_37:
        /*00dc*/ 	.byte	0x04, 0x36
        /*00de*/ 	.short	(.L_39 - .L_38)
.L_38:
        /*00e0*/ 	.word	0x00000008
.L_39:


//--------------------- .nv.callgraph             --------------------------
	.section	.nv.callgraph,"",@"SHT_CUDA_CALLGRAPH"
	.align	4
	.sectionentsize	8
	.align		4
        /*0000*/ 	.word	0x00000000
	.align		4
        /*0004*/ 	.word	0xffffffff
	.align		4
        /*0008*/ 	.word	0x00000000
	.align		4
        /*000c*/ 	.word	0xfffffffe
	.align		4
        /*0010*/ 	.word	0x00000000
	.align		4
        /*0014*/ 	.word	0xfffffffd
	.align		4
        /*0018*/ 	.word	0x00000000
	.align		4
        /*001c*/ 	.word	0xfffffffc


//--------------------- .nv.constant4             --------------------------
	.section	.nv.constant4,"a",@progbits
	.align	8
	.align		8
.nv.constant4:
        /*0000*/ 	.dword	_$_str
	.align		8
        /*0008*/ 	.dword	_$_str_$_2


//--------------------- .text.triton_poi_fused__native_batch_norm_legit_no_training_add_relu_18 --------------------------
	.section	.text.triton_poi_fused__native_batch_norm_legit_no_training_add_relu_18,"ax",@progbits
	.sectionflags	@"SHF_BARRIERS=1"
	.align	128
        .global         triton_poi_fused__native_batch_norm_legit_no_training_add_relu_18
        .type           triton_poi_fused__native_batch_norm_legit_no_training_add_relu_18,@function
        .size           triton_poi_fused__native_batch_norm_legit_no_training_add_relu_18,(.L_x_1 - triton_poi_fused__native_batch_norm_legit_no_training_add_relu_18)
        .other          triton_poi_fused__native_batch_norm_legit_no_training_add_relu_18,@"STO_CUDA_ENTRY STV_DEFAULT"
triton_poi_fused__native_batch_norm_legit_no_training_add_relu_18:
.text.triton_poi_fused__native_batch_norm_legit_no_training_add_relu_18:
[----:B------:R-:W0:Y:S01]  /*0000*/  LDC R1, c[0x0][0x28] ;  /* 0x00000a00ff017b82 */ /* 0x000e220000000800 */
[----:B------:R-:W1:Y:S07]  /*0010*/  S2R R24, SR_CTAID.Y ;  /* 0x0000000000187919 */ /* 0x000e6e0000002600 */
[----:B------:R-:W2:Y:S01]  /*0020*/  LDC.64 R2, c[0x0][0x220] ;  /* 0x00008800ff027b82 */ /* 0x000ea20000000a00 */
[----:B------:R-:W-:Y:S01]  /*0030*/  CS2R R12, SRZ ;  /* 0x00000000000c7805 */ /* 0x000fe2000001ff00 */
[----:B------:R-:W-:Y:S01]  /*0040*/  ULDC.64 UR6, c[0x0][0x208] ;  /* 0x0000820000067ab9 */ /* 0x000fe20000000a00 */
[----:B------:R-:W3:Y:S01]  /*0050*/  S2R R25, SR_TID.X ;  /* 0x0000000000197919 */ /* 0x000ee20000002100 */
[----:B------:R-:W4:Y:S04]  /*0060*/  S2R R34, SR_CTAID.X ;  /* 0x0000000000227919 */ /* 0x000f280000002500 */
[----:B------:R-:W5:Y:S08]  /*0070*/  LDC.64 R10, c[0x0][0x218] ;  /* 0x00008600ff0a7b82 */ /* 0x000f700000000a00 */
[----:B------:R-:W4:Y:S08]  /*0080*/  LDC.64 R8, c[0x0][0x210] ;  /* 0x00008400ff087b82 */ /* 0x000f300000000a00 */
[----:B------:R-:W5:Y:S01]  /*0090*/  LDC.64 R20, c[0x0][0x228] ;  /* 0x00008a00ff147b82 */ /* 0x000f620000000a00 */
[----:B-1----:R-:W-:-:S07]  /*00a0*/  IMAD.SHL.U32 R24, R24, 0x10, RZ ;  /* 0x0000001018187824 */ /* 0x002fce00078e00ff */
[----:B------:R-:W1:Y:S01]  /*00b0*/  LDC.64 R18, c[0x0][0x230] ;  /* 0x00008c00ff127b82 */ /* 0x000e620000000a00 */
[----:B---3--:R-:W-:-:S05]  /*00c0*/  IMAD.SHL.U32 R5, R25, 0x2, RZ ;  /* 0x0000000219057824 */ /* 0x008fca00078e00ff */
[----:B------:R-:W-:-:S04]  /*00d0*/  LOP3.LUT R5, R24, 0xe, R5, 0xf8, !PT ;  /* 0x0000000e18057812 */ /* 0x000fc800078ef805 */
[C---:B------:R-:W-:Y:S01]  /*00e0*/  ISETP.GE.AND P0, PT, R5.reuse, 0x68, PT ;  /* 0x000000680500780c */ /* 0x040fe20003f06270 */
[----:B------:R-:W-:-:S05]  /*00f0*/  IMAD.HI R0, R5, 0x4ec4ec4f, RZ ;  /* 0x4ec4ec4f05007827 */ /* 0x000fca00078e02ff */
[----:B------:R-:W-:-:S04]  /*0100*/  SHF.R.U32.HI R7, RZ, 0x1f, R0 ;  /* 0x0000001fff077819 */ /* 0x000fc80000011600 */
[----:B------:R-:W-:-:S05]  /*0110*/  LEA.HI.SX32 R4, R0, R7, 0x1d ;  /* 0x0000000700047211 */ /* 0x000fca00078feaff */
[----:B------:R-:W-:-:S04]  /*0120*/  IMAD R7, R4, -0x1a, R5 ;  /* 0xffffffe604077824 */ /* 0x000fc800078e0205 */
[----:B--2---:R-:W-:-:S05]  /*0130*/  IMAD.WIDE R2, R7, 0x4, R2 ;  /* 0x0000000407027825 */ /* 0x004fca00078e0202 */
[----:B------:R2:W3:Y:S01]  /*0140*/  @!P0 LDG.E.EL.64 R12, desc[UR6][R2.64] ;  /* 0x00000006020c8981 */ /* 0x0004e2000c2e1b00 */
[----:B------:R-:W-:Y:S01]  /*0150*/  SHF.R.U32.HI R28, RZ, 0x3, R25 ;  /* 0x00000003ff1c7819 */ /* 0x000fe20000011619 */
[----:B----4-:R-:W-:Y:S01]  /*0160*/  IMAD.SHL.U32 R31, R34, 0x100, RZ ;  /* 0x00000100221f7824 */ /* 0x010fe200078e00ff */
[----:B------:R-:W-:Y:S02]  /*0170*/  LOP3.LUT R0, R25, 0xc0, RZ, 0xc0, !PT ;  /* 0x000000c019007812 */ /* 0x000fe400078ec0ff */
[----:B------:R-:W-:Y:S02]  /*0180*/  CS2R R14, SRZ ;  /* 0x00000000000e7805 */ /* 0x000fe4000001ff00 */
[----:B------:R-:W-:Y:S01]  /*0190*/  SGXT.U32 R28, R28, 0x3 ;  /* 0x000000031c1c781a */ /* 0x000fe20000000000 */
[----:B-----5:R-:W-:Y:S01]  /*01a0*/  IMAD.WIDE R10, R7, 0x4, R10 ;  /* 0x00000004070a7825 */ /* 0x020fe200078e020a */
[----:B------:R-:W-:Y:S02]  /*01b0*/  SHF.R.U32.HI R5, RZ, 0x3, R0 ;  /* 0x00000003ff057819 */ /* 0x000fe40000011600 */
[----:B------:R-:W-:Y:S01]  /*01c0*/  CS2R R16, SRZ ;  /* 0x0000000000107805 */ /* 0x000fe2000001ff00 */
[----:B------:R-:W-:Y:S01]  /*01d0*/  IMAD R0, R4, 0x1a00, R7 ;  /* 0x00001a0004007824 */ /* 0x000fe200078e0207 */
[----:B------:R-:W-:-:S02]  /*01e0*/  LOP3.LUT R28, R5, R28, RZ, 0xfc, !PT ;  /* 0x0000001c051c7212 */ /* 0x000fc400078efcff */
[----:B--2---:R-:W-:Y:S01]  /*01f0*/  CS2R R2, SRZ ;  /* 0x0000000000027805 */ /* 0x004fe2000001ff00 */
[----:B0-----:R-:W-:Y:S01]  /*0200*/  IMAD.WIDE R20, R7, 0x4, R20 ;  /* 0x0000000407147825 */ /* 0x001fe200078e0214 */
[----:B------:R-:W-:Y:S02]  /*0210*/  LOP3.LUT R37, R31, 0x20, R28, 0xfe, !PT ;  /* 0x000000201f257812 */ /* 0x000fe400078efe1c */
[----:B------:R-:W-:Y:S02]  /*0220*/  LOP3.LUT R5, R31, R28, RZ, 0xfc, !PT ;  /* 0x0000001c1f057212 */ /* 0x000fe400078efcff */
[----:B------:R0:W2:Y:S01]  /*0230*/  @!P0 LDG.E.EL.64 R2, desc[UR6][R10.64] ;  /* 0x000000060a028981 */ /* 0x0000a2000c2e1b00 */
[C---:B------:R-:W-:Y:S01]  /*0240*/  ISETP.LT.AND P2, PT, R37.reuse, 0x100, !P0 ;  /* 0x000001002500780c */ /* 0x040fe20004741270 */
[--C-:B------:R-:W-:Y:S01]  /*0250*/  IMAD R37, R37, 0x1a, R0.reuse ;  /* 0x0000001a25257824 */ /* 0x100fe200078e0200 */
[C---:B------:R-:W-:Y:S01]  /*0260*/  ISETP.LT.AND P4, PT, R5.reuse, 0x100, !P0 ;  /* 0x000001000500780c */ /* 0x040fe20004781270 */
[----:B------:R-:W-:Y:S01]  /*0270*/  IMAD R36, R5, 0x1a, R0 ;  /* 0x0000001a05247824 */ /* 0x000fe200078e0200 */
[----:B------:R-:W-:Y:S01]  /*0280*/  LOP3.LUT R41, R31, 0x40, R28, 0xfe, !PT ;  /* 0x000000401f297812 */ /* 0x000fe200078efe1c */
[----:B------:R-:W-:Y:S01]  /*0290*/  IMAD.WIDE R26, R37, 0x4, R8 ;  /* 0x00000004251a7825 */ /* 0x000fe200078e0208 */
[----:B------:R-:W-:-:S02]  /*02a0*/  P2R R32, PR, RZ, 0x10 ;  /* 0x00000010ff207803 */ /* 0x000fc40000000000 */
[----:B------:R-:W-:Y:S01]  /*02b0*/  ISETP.LT.AND P1, PT, R41, 0x100, !P0 ;  /* 0x000001002900780c */ /* 0x000fe20004721270 */
[----:B------:R-:W-:-:S04]  /*02c0*/  IMAD.WIDE R22, R36, 0x4, R8 ;  /* 0x0000000424167825 */ /* 0x000fc800078e0208 */
[----:B-1----:R-:W-:Y:S01]  /*02d0*/  IMAD.WIDE R18, R7, 0x4, R18 ;  /* 0x0000000407127825 */ /* 0x002fe200078e0212 */
[----:B------:R-:W2:Y:S01]  /*02e0*/  @P2 LDG.E.EL.64 R14, desc[UR6][R26.64] ;  /* 0x000000061a0e2981 */ /* 0x000ea2000c2e1b00 */
[----:B------:R-:W-:Y:S02]  /*02f0*/  CS2R R6, SRZ ;  /* 0x0000000000067805 */ /* 0x000fe4000001ff00 */
[----:B0-----:R-:W-:Y:S01]  /*0300*/  LOP3.LUT R11, R31, 0x80, R28, 0xfe, !PT ;  /* 0x000000801f0b7812 */ /* 0x001fe200078efe1c */
[----:B------:R-:W-:Y:S01]  /*0310*/  IMAD R41, R41, 0x1a, R0 ;  /* 0x0000001a29297824 */ /* 0x000fe200078e0200 */
[----:B------:R-:W4:Y:S01]  /*0320*/  @P4 LDG.E.EL.64 R16, desc[UR6][R22.64] ;  /* 0x0000000616104981 */ /* 0x000f22000c2e1b00 */
[----:B------:R-:W-:Y:S02]  /*0330*/  P2R R48, PR, RZ, 0x2 ;  /* 0x00000002ff307803 */ /* 0x000fe40000000000 */
[----:B------:R-:W-:Y:S01]  /*0340*/  IMAD.WIDE R38, R41, 0x4, R8 ;  /* 0x0000000429267825 */ /* 0x000fe200078e0208 */
[----:B------:R0:W5:Y:S01]  /*0350*/  @!P0 LDG.E.EL.64 R6, desc[UR6][R20.64] ;  /* 0x0000000614068981 */ /* 0x000162000c2e1b00 */
[----:B------:R-:W-:-:S02]  /*0360*/  ISETP.LT.AND P4, PT, R11, 0x100, !P0 ;  /* 0x000001000b00780c */ /* 0x000fc40004781270 */
[----:B------:R-:W-:Y:S01]  /*0370*/  IMAD.MOV.U32 R40, RZ, RZ, 0x3e800000 ;  /* 0x3e800000ff287424 */ /* 0x000fe200078e00ff */
[----:B------:R-:W-:Y:S02]  /*0380*/  P2R R49, PR, RZ, 0x4 ;  /* 0x00000004ff317803 */ /* 0x000fe40000000000 */
[----:B0-----:R-:W-:Y:S01]  /*0390*/  CS2R R20, SRZ ;  /* 0x0000000000147805 */ /* 0x001fe2000001ff00 */
[----:B---3--:R-:W-:Y:S01]  /*03a0*/  FADD R4, R12, 9.9999997473787516356e-06 ;  /* 0x3727c5ac0c047421 */ /* 0x008fe20000000000 */
[----:B------:R-:W-:Y:S01]  /*03b0*/  FADD R29, R13, 9.9999997473787516356e-06 ;  /* 0x3727c5ac0d1d7421 */ /* 0x000fe20000000000 */
[----:B------:R-:W-:Y:S02]  /*03c0*/  CS2R R12, SRZ ;  /* 0x00000000000c7805 */ /* 0x000fe4000001ff00 */
[----:B------:R0:W1:Y:S04]  /*03d0*/  MUFU.SQRT R30, R4 ;  /* 0x00000004001e7308 */ /* 0x0000680000002000 */
[----:B------:R3:W5:Y:S04]  /*03e0*/  @P1 LDG.E.EL.64 R12, desc[UR6][R38.64] ;  /* 0x00000006260c1981 */ /* 0x000768000c2e1b00 */
[----:B------:R3:W2:Y:S01]  /*03f0*/  MUFU.SQRT R33, R29 ;  /* 0x0000001d00217308 */ /* 0x0006a20000002000 */
[----:B0-----:R-:W-:-:S06]  /*0400*/  CS2R R4, SRZ ;  /* 0x0000000000047805 */ /* 0x001fcc000001ff00 */
[----:B------:R0:W5:Y:S01]  /*0410*/  @!P0 LDG.E.EL.64 R4, desc[UR6][R18.64] ;  /* 0x0000000612048981 */ /* 0x000162000c2e1b00 */
[----:B-1----:R-:W-:Y:S02]  /*0420*/  FSETP.GT.AND P3, PT, R30, 8.50705917302346158658e+37, PT ;  /* 0x7e8000001e00780b */ /* 0x002fe40003f64000 */
[----:B---3--:R-:W-:-:S04]  /*0430*/  LOP3.LUT R29, R31, 0x60, R28, 0xfe, !PT ;  /* 0x000000601f1d7812 */ /* 0x008fc800078efe1c */
[C---:B------:R-:W-:Y:S01]  /*0440*/  ISETP.LT.AND P5, PT, R29.reuse, 0x100, !P0 ;  /* 0x000001001d00780c */ /* 0x040fe200047a1270 */
[----:B------:R-:W-:-:S04]  /*0450*/  IMAD R39, R29, 0x1a, R0 ;  /* 0x0000001a1d277824 */ /* 0x000fc800078e0200 */
[----:B------:R-:W-:-:S08]  /*0460*/  IMAD.WIDE R22, R39, 0x4, R8 ;  /* 0x0000000427167825 */ /* 0x000fd000078e0208 */
[----:B------:R1:W3:Y:S01]  /*0470*/  @P5 LDG.E.EL.64 R20, desc[UR6][R22.64] ;  /* 0x0000000616145981 */ /* 0x0002e2000c2e1b00 */
[----:B------:R-:W-:Y:S01]  /*0480*/  IMAD R38, R11, 0x1a, R0 ;  /* 0x0000001a0b267824 */ /* 0x000fe200078e0200 */
[----:B------:R-:W-:-:S03]  /*0490*/  CS2R R10, SRZ ;  /* 0x00000000000a7805 */ /* 0x000fc6000001ff00 */
[----:B0-----:R-:W-:-:S05]  /*04a0*/  IMAD.WIDE R18, R38, 0x4, R8 ;  /* 0x0000000426127825 */ /* 0x001fca00078e0208 */
[----:B------:R0:W3:Y:S01]  /*04b0*/  @P4 LDG.E.EL.64 R10, desc[UR6][R18.64] ;  /* 0x00000006120a4981 */ /* 0x0000e2000c2e1b00 */
[C---:B------:R-:W-:Y:S01]  /*04c0*/  FSETP.GEU.AND P1, PT, R30.reuse, 1.175494350822287508e-38, PT ;  /* 0x008000001e00780b */ /* 0x040fe20003f2e000 */
[----:B------:R-:W-:Y:S01]  /*04d0*/  @P3 FMUL R30, R30, 0.25 ;  /* 0x3e8000001e1e3820 */ /* 0x000fe20000400000 */
[----:B------:R-:W-:Y:S02]  /*04e0*/  FSEL R26, R40, 1, P3 ;  /* 0x3f800000281a7808 */ /* 0x000fe40001800000 */
[----:B--2---:R-:W-:-:S09]  /*04f0*/  FSETP.GT.AND P2, PT, R33, 8.50705917302346158658e+37, PT ;  /* 0x7e8000002100780b */ /* 0x004fd20003f44000 */
[----:B------:R-:W-:Y:S01]  /*0500*/  @!P1 FMUL R30, R30, 16777216 ;  /* 0x4b8000001e1e9820 */ /* 0x000fe20000400000 */
[----:B------:R-:W-:Y:S01]  /*0510*/  @!P1 FMUL R26, R26, 16777216 ;  /* 0x4b8000001a1a9820 */ /* 0x000fe20000400000 */
[C---:B------:R-:W-:Y:S02]  /*0520*/  FSETP.GEU.AND P1, PT, R33.reuse, 1.175494350822287508e-38, PT ;  /* 0x008000002100780b */ /* 0x040fe40003f2e000 */
[----:B------:R-:W-:Y:S01]  /*0530*/  @P2 FMUL R33, R33, 0.25 ;  /* 0x3e80000021212820 */ /* 0x000fe20000400000 */
[----:B------:R-:W2:Y:S10]  /*0540*/  MUFU.RCP R27, R30 ;  /* 0x0000001e001b7308 */ /* 0x000eb40000001000 */
[----:B------:R-:W-:-:S04]  /*0550*/  @!P1 FMUL R33, R33, 16777216 ;  /* 0x4b80000021219820 */ /* 0x000fc80000400000 */
[----:B------:R-:W0:Y:S01]  /*0560*/  MUFU.RCP R29, R33 ;  /* 0x00000021001d7308 */ /* 0x000e220000001000 */
[----:B------:R-:W-:Y:S01]  /*0570*/  FSEL R40, R40, 1, P2 ;  /* 0x3f80000028287808 */ /* 0x000fe20001000000 */
[----:B--2---:R-:W-:Y:S01]  /*0580*/  FMUL R27, R27, R26 ;  /* 0x0000001a1b1b7220 */ /* 0x004fe20000400000 */
[----:B-1----:R-:W-:Y:S01]  /*0590*/  FADD R22, -R2, R14 ;  /* 0x0000000e02167221 */ /* 0x002fe20000000100 */
[----:B----4-:R-:W-:Y:S02]  /*05a0*/  FADD R14, -R3, R17 ;  /* 0x00000011030e7221 */ /* 0x010fe40000000100 */
[----:B------:R-:W-:Y:S01]  /*05b0*/  @!P1 FMUL R40, R40, 16777216 ;  /* 0x4b80000028289820 */ /* 0x000fe20000400000 */
[----:B------:R-:W-:Y:S01]  /*05c0*/  FMUL R17, R27, R22 ;  /* 0x000000161b117220 */ /* 0x000fe20000400000 */
[----:B------:R-:W-:Y:S02]  /*05d0*/  FADD R16, -R2, R16 ;  /* 0x0000001002107221 */ /* 0x000fe40000000100 */
[----:B0-----:R-:W-:-:S04]  /*05e0*/  FMUL R29, R29, R40 ;  /* 0x000000281d1d7220 */ /* 0x001fc80000400000 */
[----:B------:R-:W-:Y:S01]  /*05f0*/  FMUL R18, R29, R14 ;  /* 0x0000000e1d127220 */ /* 0x000fe20000400000 */
[----:B------:R-:W-:Y:S01]  /*0600*/  FADD R14, -R3, R15 ;  /* 0x0000000f030e7221 */ /* 0x000fe20000000100 */
[----:B------:R-:W-:-:S03]  /*0610*/  FMUL R15, R27, R16 ;  /* 0x000000101b0f7220 */ /* 0x000fc60000400000 */
[----:B------:R-:W-:Y:S01]  /*0620*/  FMUL R16, R29, R14 ;  /* 0x0000000e1d107220 */ /* 0x000fe20000400000 */
[----:B-----5:R-:W-:Y:S01]  /*0630*/  FFMA R17, R17, R6, R4 ;  /* 0x0000000611117223 */ /* 0x020fe20000000004 */
[----:B------:R-:W-:-:S04]  /*0640*/  FFMA R19, R18, R7, R5 ;  /* 0x0000000712137223 */ /* 0x000fc80000000005 */
[----:B------:R-:W-:Y:S01]  /*0650*/  FSETP.GEU.AND P1, PT, R17, RZ, PT ;  /* 0x000000ff1100720b */ /* 0x000fe20003f2e000 */
[----:B------:R-:W-:-:S03]  /*0660*/  FFMA R15, R15, R6, R4 ;  /* 0x000000060f0f7223 */ /* 0x000fc60000000004 */
[----:B------:R-:W-:Y:S02]  /*0670*/  FSEL R18, R17, RZ, P1 ;  /* 0x000000ff11127208 */ /* 0x000fe40000800000 */
[----:B------:R-:W-:Y:S01]  /*0680*/  FSETP.GEU.AND P1, PT, R19, RZ, PT ;  /* 0x000000ff1300720b */ /* 0x000fe20003f2e000 */
[----:B------:R-:W-:Y:S01]  /*0690*/  FADD R12, -R2, R12 ;  /* 0x0000000c020c7221 */ /* 0x000fe20000000100 */
[----:B------:R-:W-:Y:S01]  /*06a0*/  FADD R14, -R3, R13 ;  /* 0x0000000d030e7221 */ /* 0x000fe20000000100 */
[----:B------:R-:W-:Y:S01]  /*06b0*/  FFMA R17, R16, R7, R5 ;  /* 0x0000000710117223 */ /* 0x000fe20000000005 */
[----:B------:R-:W-:Y:S01]  /*06c0*/  FSEL R19, R19, RZ, P1 ;  /* 0x000000ff13137208 */ /* 0x000fe20000800000 */
[----:B------:R-:W-:Y:S01]  /*06d0*/  FMUL R13, R27, R12 ;  /* 0x0000000c1b0d7220 */ /* 0x000fe20000400000 */
[----:B------:R-:W-:Y:S01]  /*06e0*/  FSETP.GEU.AND P1, PT, R15, RZ, PT ;  /* 0x000000ff0f00720b */ /* 0x000fe20003f2e000 */
[----:B---3--:R-:W-:-:S03]  /*06f0*/  FADD R12, -R2, R20 ;  /* 0x00000014020c7221 */ /* 0x008fc60000000100 */
[----:B------:R-:W-:Y:S01]  /*0700*/  FSEL R20, R15, RZ, P1 ;  /* 0x000000ff0f147208 */ /* 0x000fe20000800000 */
[----:B------:R-:W-:Y:S01]  /*0710*/  FFMA R44, R13, R6, R4 ;  /* 0x000000060d2c7223 */ /* 0x000fe20000000004 */
[----:B------:R-:W-:Y:S01]  /*0720*/  FSETP.GEU.AND P1, PT, R17, RZ, PT ;  /* 0x000000ff1100720b */ /* 0x000fe20003f2e000 */
[----:B------:R-:W-:Y:S01]  /*0730*/  FMUL R16, R29, R14 ;  /* 0x0000000e1d107220 */ /* 0x000fe20000400000 */
[----:B------:R-:W-:Y:S02]  /*0740*/  FADD R14, -R3, R21 ;  /* 0x00000015030e7221 */ /* 0x000fe40000000100 */
[----:B------:R-:W-:Y:S01]  /*0750*/  FSEL R21, R17, RZ, P1 ;  /* 0x000000ff11157208 */ /* 0x000fe20000800000 */
[----:B------:R-:W-:Y:S01]  /*0760*/  FFMA R16, R16, R7, R5 ;  /* 0x0000000710107223 */ /* 0x000fe20000000005 */
[----:B------:R-:W-:Y:S01]  /*0770*/  FSETP.GEU.AND P1, PT, R44, RZ, PT ;  /* 0x000000ff2c00720b */ /* 0x000fe20003f2e000 */
[----:B------:R-:W-:Y:S01]  /*0780*/  FMUL R13, R27, R12 ;  /* 0x0000000c1b0d7220 */ /* 0x000fe20000400000 */
[----:B------:R-:W-:-:S02]  /*0790*/  FMUL R14, R29, R14 ;  /* 0x0000000e1d0e7220 */ /* 0x000fc40000400000 */
[----:B------:R-:W-:Y:S01]  /*07a0*/  FSEL R44, R44, RZ, P1 ;  /* 0x000000ff2c2c7208 */ /* 0x000fe20000800000 */
[----:B------:R-:W-:Y:S01]  /*07b0*/  FFMA R13, R13, R6, R4 ;  /* 0x000000060d0d7223 */ /* 0x000fe20000000004 */
[----:B------:R-:W-:Y:S01]  /*07c0*/  FSETP.GEU.AND P1, PT, R16, RZ, PT ;  /* 0x000000ff1000720b */ /* 0x000fe20003f2e000 */
[----:B------:R-:W-:Y:S01]  /*07d0*/  FADD R10, -R2, R10 ;  /* 0x0000000a020a7221 */ /* 0x000fe20000000100 */
[----:B------:R-:W-:Y:S01]  /*07e0*/  FADD R12, -R3, R11 ;  /* 0x0000000b030c7221 */ /* 0x000fe20000000100 */
[----:B------:R-:W-:Y:S01]  /*07f0*/  FFMA R15, R14, R7, R5 ;  /* 0x000000070e0f7223 */ /* 0x000fe20000000005 */
[----:B------:R-:W-:Y:S01]  /*0800*/  FSEL R33, R16, RZ, P1 ;  /* 0x000000ff10217208 */ /* 0x000fe20000800000 */
[----:B------:R-:W-:Y:S01]  /*0810*/  FMUL R11, R27, R10 ;  /* 0x0000000a1b0b7220 */ /* 0x000fe20000400000 */
[----:B------:R-:W-:-:S03]  /*0820*/  FSETP.GEU.AND P1, PT, R13, RZ, PT ;  /* 0x000000ff0d00720b */ /* 0x000fc60003f2e000 */
[----:B------:R-:W-:Y:S01]  /*0830*/  FFMA R11, R11, R6, R4 ;  /* 0x000000060b0b7223 */ /* 0x000fe20000000004 */
[----:B------:R-:W-:Y:S02]  /*0840*/  FSEL R14, R13, RZ, P1 ;  /* 0x000000ff0d0e7208 */ /* 0x000fe40000800000 */
[----:B------:R-:W-:-:S04]  /*0850*/  FSETP.GEU.AND P1, PT, R15, RZ, PT ;  /* 0x000000ff0f00720b */ /* 0x000fc80003f2e000 */
[----:B------:R-:W-:Y:S02]  /*0860*/  FSEL R15, R15, RZ, P1 ;  /* 0x000000ff0f0f7208 */ /* 0x000fe40000800000 */
[----:B------:R-:W-:Y:S01]  /*0870*/  FSETP.GEU.AND P1, PT, R11, RZ, PT ;  /* 0x000000ff0b00720b */ /* 0x000fe20003f2e000 */
[----:B------:R-:W-:-:S03]  /*0880*/  FMUL R12, R29, R12 ;  /* 0x0000000c1d0c7220 */ /* 0x000fc60000400000 */
[----:B------:R-:W-:Y:S02]  /*0890*/  FSEL R16, R11, RZ, P1 ;  /* 0x000000ff0b107208 */ /* 0x000fe40000800000 */
[----:B------:R-:W-:Y:S01]  /*08a0*/  LOP3.LUT R11, R31, 0xa0, R28, 0xfe, !PT ;  /* 0x000000a01f0b7812 */ /* 0x000fe200078efe1c */
[----:B------:R-:W-:-:S03]  /*08b0*/  FFMA R12, R12, R7, R5 ;  /* 0x000000070c0c7223 */ /* 0x000fc60000000005 */
[C---:B------:R-:W-:Y:S01]  /*08c0*/  ISETP.LT.AND P2, PT, R11.reuse, 0x100, !P0 ;  /* 0x000001000b00780c */ /* 0x040fe20004741270 */
[----:B------:R-:W-:Y:S01]  /*08d0*/  IMAD R40, R11, 0x1a, R0 ;  /* 0x0000001a0b287824 */ /* 0x000fe200078e0200 */
[C---:B------:R-:W-:Y:S02]  /*08e0*/  FSETP.GEU.AND P1, PT, R12.reuse, RZ, PT ;  /* 0x000000ff0c00720b */ /* 0x040fe40003f2e000 */
[----:B------:R-:W-:Y:S02]  /*08f0*/  CS2R R10, SRZ ;  /* 0x00000000000a7805 */ /* 0x000fe4000001ff00 */
[----:B------:R-:W-:Y:S01]  /*0900*/  FSEL R17, R12, RZ, P1 ;  /* 0x000000ff0c117208 */ /* 0x000fe20000800000 */
[----:B------:R-:W-:-:S06]  /*0910*/  IMAD.WIDE R12, R40, 0x4, R8 ;  /* 0x00000004280c7825 */ /* 0x000fcc00078e0208 */
[----:B------:R-:W2:Y:S02]  /*0920*/  @P2 LDG.E.EL.64 R10, desc[UR6][R12.64] ;  /* 0x000000060c0a2981 */ /* 0x000ea4000c2e1b00 */
[----:B--2---:R-:W-:-:S04]  /*0930*/  FADD R10, -R2, R10 ;  /* 0x0000000a020a7221 */ /* 0x004fc80000000100 */
[----:B------:R-:W-:Y:S01]  /*0940*/  FMUL R23, R27, R10 ;  /* 0x0000000a1b177220 */ /* 0x000fe20000400000 */
[----:B------:R-:W-:-:S03]  /*0950*/  FADD R10, -R3, R11 ;  /* 0x0000000b030a7221 */ /* 0x000fc60000000100 */
[----:B------:R-:W-:Y:S01]  /*0960*/  FFMA R23, R23, R6, R4 ;  /* 0x0000000617177223 */ /* 0x000fe20000000004 */
[----:B------:R-:W-:-:S04]  /*0970*/  FMUL R10, R29, R10 ;  /* 0x0000000a1d0a7220 */ /* 0x000fc80000400000 */
[----:B------:R-:W-:Y:S01]  /*0980*/  FSETP.GEU.AND P1, PT, R23, RZ, PT ;  /* 0x000000ff1700720b */ /* 0x000fe20003f2e000 */
[----:B------:R-:W-:-:S03]  /*0990*/  FFMA R10, R10, R7, R5 ;  /* 0x000000070a0a7223 */ /* 0x000fc60000000005 */
[----:B------:R-:W-:Y:S02]  /*09a0*/  FSEL R50, R23, RZ, P1 ;  /* 0x000000ff17327208 */ /* 0x000fe40000800000 */
[C---:B------:R-:W-:Y:S02]  /*09b0*/  FSETP.GEU.AND P1, PT, R10.reuse, RZ, PT ;  /* 0x000000ff0a00720b */ /* 0x040fe40003f2e000 */
[----:B------:R-:W-:Y:S02]  /*09c0*/  LOP3.LUT R23, R31, 0xc0, R28, 0xfe, !PT ;  /* 0x000000c01f177812 */ /* 0x000fe400078efe1c */
[----:B------:R-:W-:Y:S02]  /*09d0*/  FSEL R26, R10, RZ, P1 ;  /* 0x000000ff0a1a7208 */ /* 0x000fe40000800000 */
[C---:B------:R-:W-:Y:S01]  /*09e0*/  ISETP.LT.AND P1, PT, R23.reuse, 0x100, !P0 ;  /* 0x000001001700780c */ /* 0x040fe20004721270 */
[----:B------:R-:W-:Y:S01]  /*09f0*/  IMAD R42, R23, 0x1a, R0 ;  /* 0x0000001a172a7824 */ /* 0x000fe200078e0200 */
[----:B------:R-:W-:-:S03]  /*0a00*/  CS2R R10, SRZ ;  /* 0x00000000000a7805 */ /* 0x000fc6000001ff00 */
[----:B------:R-:W-:-:S08]  /*0a10*/  IMAD.WIDE R12, R42, 0x4, R8 ;  /* 0x000000042a0c7825 */ /* 0x000fd000078e0208 */
[----:B------:R-:W2:Y:S01]  /*0a20*/  @P1 LDG.E.EL.64 R10, desc[UR6][R12.64] ;  /* 0x000000060c0a1981 */ /* 0x000ea2000c2e1b00 */
[----:B------:R-:W-:-:S04]  /*0a30*/  LOP3.LUT R31, R31, 0xe0, R28, 0xfe, !PT ;  /* 0x000000e01f1f7812 */ /* 0x000fc800078efe1c */
[C---:B------:R-:W-:Y:S01]  /*0a40*/  ISETP.LT.AND P0, PT, R31.reuse, 0x100, !P0 ;  /* 0x000001001f00780c */ /* 0x040fe20004701270 */
[----:B------:R-:W-:-:S04]  /*0a50*/  IMAD R0, R31, 0x1a, R0 ;  /* 0x0000001a1f007824 */ /* 0x000fc800078e0200 */
[----:B------:R-:W-:-:S04]  /*0a60*/  IMAD.WIDE R8, R0, 0x4, R8 ;  /* 0x0000000400087825 */ /* 0x000fc800078e0208 */
        /* <DEDUP_REMOVED lines=8> */
[----:B------:R-:W-:-:S04]  /*0af0*/  FSETP.GEU.AND P3, PT, R10, RZ, PT ;  /* 0x000000ff0a00720b */ /* 0x000fc80003f6e000 */
[----:B------:R-:W-:Y:S02]  /*0b00*/  FSEL R23, R10, RZ, P3 ;  /* 0x000000ff0a177208 */ /* 0x000fe40001800000 */
[----:B------:R-:W-:-:S06]  /*0b10*/  CS2R R10, SRZ ;  /* 0x00000000000a7805 */ /* 0x000fcc000001ff00 */
[----:B------:R-:W2:Y:S01]  /*0b20*/  @P0 LDG.E.EL.64 R10, desc[UR6][R8.64] ;  /* 0x00000006080a0981 */ /* 0x000ea2000c2e1b00 */
[----:B------:R-:W0:Y:S01]  /*0b30*/  S2R R43, SR_TID.X ;  /* 0x00000000002b7919 */ /* 0x000e220000002100 */
[----:B------:R-:W1:Y:S01]  /*0b40*/  S2UR UR5, SR_CgaCtaId ;  /* 0x00000000000579c3 */ /* 0x000e620000008800 */
[----:B------:R-:W-:Y:S02]  /*0b50*/  UMOV UR4, 0x400 ;  /* 0x0000040000047882 */ /* 0x000fe40000000000 */
[----:B-1----:R-:W-:Y:S01]  /*0b60*/  UPRMT UR4, UR5, 0x654, UR4 ;  /* 0x0000065405047896 */ /* 0x002fe20008000004 */
[----:B------:R-:W-:Y:S02]  /*0b70*/  P2R R47, PR, RZ, 0x20 ;  /* 0x00000020ff2f7803 */ /* 0x000fe40000000000 */
[----:B------:R-:W-:Y:S01]  /*0b80*/  P2R R46, PR, RZ, 0x10 ;  /* 0x00000010ff2e7803 */ /* 0x000fe20000000000 */
[----:B0-----:R-:W-:Y:S02]  /*0b90*/  IMAD.SHL.U32 R51, R43, 0x4, RZ ;  /* 0x000000042b337824 */ /* 0x001fe400078e00ff */
[----:B--2---:R-:W-:Y:S01]  /*0ba0*/  FADD R10, -R2, R10 ;  /* 0x0000000a020a7221 */ /* 0x004fe20000000100 */
[----:B------:R-:W-:-:S03]  /*0bb0*/  FADD R2, -R3, R11 ;  /* 0x0000000b03027221 */ /* 0x000fc60000000100 */
[----:B------:R-:W-:Y:S01]  /*0bc0*/  FMUL R27, R27, R10 ;  /* 0x0000000a1b1b7220 */ /* 0x000fe20000400000 */
[----:B------:R-:W-:-:S03]  /*0bd0*/  FMUL R2, R29, R2 ;  /* 0x000000021d027220 */ /* 0x000fc60000400000 */
[----:B------:R-:W-:Y:S01]  /*0be0*/  FFMA R27, R27, R6, R4 ;  /* 0x000000061b1b7223 */ /* 0x000fe20000000004 */
[----:B------:R-:W-:-:S04]  /*0bf0*/  FFMA R2, R2, R7, R5 ;  /* 0x0000000702027223 */ /* 0x000fc80000000005 */
[----:B------:R-:W-:-:S04]  /*0c00*/  FSETP.GEU.AND P3, PT, R27, RZ, PT ;  /* 0x000000ff1b00720b */ /* 0x000fc80003f6e000 */
[----:B------:R-:W-:Y:S02]  /*0c10*/  FSEL R28, R27, RZ, P3 ;  /* 0x000000ff1b1c7208 */ /* 0x000fe40001800000 */
[C---:B------:R-:W-:Y:S02]  /*0c20*/  FSETP.GEU.AND P3, PT, R2.reuse, RZ, PT ;  /* 0x000000ff0200720b */ /* 0x040fe40003f6e000 */
[----:B------:R-:W-:Y:S02]  /*0c30*/  SHF.R.U32.HI R4, RZ, 0x3, R43 ;  /* 0x00000003ff047819 */ /* 0x000fe4000001162b */
[----:B------:R-:W-:Y:S02]  /*0c40*/  FSEL R45, R2, RZ, P3 ;  /* 0x000000ff022d7208 */ /* 0x000fe40001800000 */
[----:B------:R-:W-:Y:S02]  /*0c50*/  LOP3.LUT R2, R43, 0xc0, RZ, 0xc0, !PT ;  /* 0x000000c02b027812 */ /* 0x000fe400078ec0ff */
[----:B------:R-:W-:-:S02]  /*0c60*/  SGXT.U32 R4, R4, 0x3 ;  /* 0x000000030404781a */ /* 0x000fc40000000000 */
[----:B------:R-:W-:Y:S01]  /*0c70*/  SHF.R.U32.HI R3, RZ, 0x3, R2 ;  /* 0x00000003ff037819 */ /* 0x000fe20000011602 */
[----:B------:R-:W-:-:S03]  /*0c80*/  IMAD.SHL.U32 R2, R25, 0x4, RZ ;  /* 0x0000000419027824 */ /* 0x000fc600078e00ff */
[----:B------:R-:W-:Y:S02]  /*0c90*/  LOP3.LUT R7, R3, R4, RZ, 0xfc, !PT ;  /* 0x0000000403077212 */ /* 0x000fe400078efcff */
[----:B------:R-:W-:Y:S02]  /*0ca0*/  SHF.R.U32.HI R3, RZ, 0x6, R25 ;  /* 0x00000006ff037819 */ /* 0x000fe40000011619 */
[----:B------:R-:W-:Y:S01]  /*0cb0*/  LOP3.LUT R5, R2, 0xfc, RZ, 0xc0, !PT ;  /* 0x000000fc02057812 */ /* 0x000fe200078ec0ff */
[----:B------:R-:W-:Y:S01]  /*0cc0*/  IMAD.SHL.U32 R2, R43, 0x200, RZ ;  /* 0x000002002b027824 */ /* 0x000fe200078e00ff */
[----:B------:R-:W-:-:S04]  /*0cd0*/  SGXT.U32 R3, R3, 0x2 ;  /* 0x000000020303781a */ /* 0x000fc80000000000 */
[----:B------:R-:W-:Y:S02]  /*0ce0*/  LOP3.LUT R8, R24, R3, RZ, 0xfc, !PT ;  /* 0x0000000318087212 */ /* 0x000fe400078efcff */
[----:B------:R-:W-:Y:S02]  /*0cf0*/  LOP3.LUT R9, R24, 0x4, R3, 0xfe, !PT ;  /* 0x0000000418097812 */ /* 0x000fe400078efe03 */
[----:B------:R-:W-:Y:S01]  /*0d00*/  LOP3.LUT R2, R2, 0xe00, RZ, 0xc0, !PT ;  /* 0x00000e0002027812 */ /* 0x000fe200078ec0ff */
[----:B------:R-:W-:Y:S01]  /*0d10*/  IMAD.HI R25, R8, 0x4ec4ec4f, RZ ;  /* 0x4ec4ec4f08197827 */ /* 0x000fe200078e02ff */
[----:B------:R-:W-:Y:S02]  /*0d20*/  LOP3.LUT R13, R24, 0x8, R3, 0xfe, !PT ;  /* 0x00000008180d7812 */ /* 0x000fe400078efe03 */
[----:B------:R-:W-:Y:S01]  /*0d30*/  LOP3.LUT R12, R24, 0xc, R3, 0xfe, !PT ;  /* 0x0000000c180c7812 */ /* 0x000fe200078efe03 */
[----:B------:R-:W-:Y:S01]  /*0d40*/  IMAD.HI R24, R9, 0x4ec4ec4f, RZ ;  /* 0x4ec4ec4f09187827 */ /* 0x000fe200078e02ff */
[----:B------:R-:W-:-:S02]  /*0d50*/  LOP3.LUT R3, R2, 0x100, RZ, 0xfc, !PT ;  /* 0x0000010002037812 */ /* 0x000fc400078efcff */
[----:B------:R-:W-:Y:S02]  /*0d60*/  PRMT R34, R5, 0x6540, R34 ;  /* 0x0000654005227816 */ /* 0x000fe40000000022 */
[----:B------:R-:W-:Y:S02]  /*0d70*/  LOP3.LUT R52, R7, R2, RZ, 0xfc, !PT ;  /* 0x0000000207347212 */ /* 0x000fe400078efcff */
[----:B------:R-:W-:Y:S02]  /*0d80*/  LEA.HI R29, R2, UR4, RZ, 0x1a ;  /* 0x00000004021d7c11 */ /* 0x000fe4000f8fd0ff */
[----:B------:R-:W-:Y:S02]  /*0d90*/  LEA.HI R5, R3, UR4, RZ, 0x1a ;  /* 0x0000000403057c11 */ /* 0x000fe4000f8fd0ff */
[----:B------:R-:W-:Y:S02]  /*0da0*/  SHF.R.U32.HI R2, RZ, 0x1f, R25 ;  /* 0x0000001fff027819 */ /* 0x000fe40000011619 */
[----:B------:R-:W-:-:S02]  /*0db0*/  SHF.R.U32.HI R3, RZ, 0x1f, R24 ;  /* 0x0000001fff037819 */ /* 0x000fc40000011618 */
[----:B------:R-:W-:Y:S02]  /*0dc0*/  LEA.HI.SX32 R25, R25, R2, 0x1d ;  /* 0x0000000219197211 */ /* 0x000fe400078feaff */
[----:B------:R-:W-:Y:S02]  /*0dd0*/  LEA.HI.SX32 R24, R24, R3, 0x1d ;  /* 0x0000000318187211 */ /* 0x000fe400078feaff */
[----:B------:R-:W0:Y:S01]  /*0de0*/  LDC.64 R2, c[0x0][0x238] ;  /* 0x00008e00ff027b82 */ /* 0x000e220000000a00 */
[----:B------:R-:W-:Y:S01]  /*0df0*/  IMAD R27, R25, -0x1a, R8 ;  /* 0xffffffe6191b7824 */ /* 0x000fe200078e0208 */
[C---:B------:R-:W-:Y:S01]  /*0e00*/  ISETP.GE.AND P6, PT, R34.reuse, 0x100, PT ;  /* 0x000001002200780c */ /* 0x040fe20003fc6270 */
[----:B------:R-:W-:Y:S02]  /*0e10*/  VIADD R54, R34, 0x3400 ;  /* 0x0000340022367836 */ /* 0x000fe40000000000 */
[----:B------:R-:W-:Y:S01]  /*0e20*/  IMAD.HI R30, R13, 0x4ec4ec4f, RZ ;  /* 0x4ec4ec4f0d1e7827 */ /* 0x000fe200078e02ff */
[----:B------:R-:W-:-:S03]  /*0e30*/  ISETP.LT.AND P5, PT, R8, 0x68, !P6 ;  /* 0x000000680800780c */ /* 0x000fc600077a1270 */
[----:B------:R-:W-:-:S04]  /*0e40*/  IMAD.HI R31, R12, 0x4ec4ec4f, RZ ;  /* 0x4ec4ec4f0c1f7827 */ /* 0x000fc800078e02ff */
[C---:B------:R-:W-:Y:S02]  /*0e50*/  IMAD R29, R52.reuse, 0x4, R29 ;  /* 0x00000004341d7824 */ /* 0x040fe400078e021d */
[----:B------:R-:W-:Y:S01]  /*0e60*/  IMAD R6, R27, 0x100, R54 ;  /* 0x000001001b067824 */ /* 0x000fe200078e0236 */
[----:B------:R-:W-:Y:S01]  /*0e70*/  SHF.R.U32.HI R4, RZ, 0x1f, R31 ;  /* 0x0000001fff047819 */ /* 0x000fe2000001161f */
[----:B------:R-:W-:Y:S01]  /*0e80*/  IMAD R52, R52, 0x4, R5 ;  /* 0x0000000434347824 */ /* 0x000fe200078e0205 */
[----:B------:R-:W-:Y:S01]  /*0e90*/  SHF.R.U32.HI R5, RZ, 0x1f, R30 ;  /* 0x0000001fff057819 */ /* 0x000fe2000001161e */
[----:B------:R-:W-:Y:S01]  /*0ea0*/  IMAD R11, R25, 0x6800, R6 ;  /* 0x00006800190b7824 */ /* 0x000fe200078e0206 */
[----:B------:R-:W-:Y:S02]  /*0eb0*/  LEA.HI.SX32 R31, R31, R4, 0x1d ;  /* 0x000000041f1f7211 */ /* 0x000fe400078feaff */
[----:B------:R-:W-:Y:S02]  /*0ec0*/  CS2R R6, SRZ ;  /* 0x0000000000067805 */ /* 0x000fe4000001ff00 */
[----:B------:R-:W-:-:S02]  /*0ed0*/  LEA.HI.SX32 R30, R30, R5, 0x1d ;  /* 0x000000051e1e7211 */ /* 0x000fc400078feaff */
[----:B------:R-:W-:Y:S01]  /*0ee0*/  CS2R R4, SRZ ;  /* 0x0000000000047805 */ /* 0x000fe2000001ff00 */
[----:B------:R-:W-:Y:S01]  /*0ef0*/  STS [R29], R20 ;  /* 0x000000141d007388 */ /* 0x000fe20000000800 */
[----:B0-----:R-:W-:-:S03]  /*0f00*/  IMAD.WIDE R10, R11, 0x4, R2 ;  /* 0x000000040b0a7825 */ /* 0x001fc600078e0202 */
[----:B------:R-:W-:Y:S04]  /*0f10*/  STS [R52+0x400], R19 ;  /* 0x0004001334007388 */ /* 0x000fe80000000800 */
[----:B------:R-:W-:Y:S04]  /*0f20*/  STS [R29+0x80], R18 ;  /* 0x000080121d007388 */ /* 0x000fe80000000800 */
[----:B------:R-:W-:Y:S04]  /*0f30*/  STS [R52+0x480], R21 ;  /* 0x0004801534007388 */ /* 0x000fe80000000800 */
[----:B------:R-:W-:Y:S04]  /*0f40*/  STS [R29+0x100], R44 ;  /* 0x0001002c1d007388 */ /* 0x000fe80000000800 */
[----:B------:R0:W-:Y:S04]  /*0f50*/  STS [R52+0x500], R33 ;  /* 0x0005002134007388 */ /* 0x0001e80000000800 */
[----:B------:R1:W2:Y:S01]  /*0f60*/  @P5 LDG.E.EL.128 R4, desc[UR6][R10.64] ;  /* 0x000000060a045981 */ /* 0x0002a2000c2e1d00 */
[----:B------:R-:W-:-:S02]  /*0f70*/  IMAD R35, R30, -0x1a, R13 ;  /* 0xffffffe61e237824 */ /* 0x000fc400078e020d */
[C---:B0-----:R-:W-:Y:S02]  /*0f80*/  IMAD R33, R24.reuse, -0x1a, R9 ;  /* 0xffffffe618217824 */ /* 0x041fe400078e0209 */
[----:B------:R-:W-:Y:S02]  /*0f90*/  IMAD R44, R31, -0x1a, R12 ;  /* 0xffffffe61f2c7824 */ /* 0x000fe400078e020c */
[----:B------:R-:W-:Y:S01]  /*0fa0*/  IMAD.SHL.U32 R33, R33, 0x100, RZ ;  /* 0x0000010021217824 */ /* 0x000fe200078e00ff */
[----:B------:R-:W-:Y:S01]  /*0fb0*/  ISETP.LT.AND P3, PT, R13, 0x68, !P6 ;  /* 0x000000680d00780c */ /* 0x000fe20007761270 */
[----:B------:R-:W-:Y:S01]  /*0fc0*/  IMAD.SHL.U32 R35, R35, 0x100, RZ ;  /* 0x0000010023237824 */ /* 0x000fe200078e00ff */
[----:B------:R-:W-:Y:S01]  /*0fd0*/  ISETP.LT.AND P4, PT, R9, 0x68, !P6 ;  /* 0x000000680900780c */ /* 0x000fe20007781270 */
[----:B------:R-:W-:Y:S01]  /*0fe0*/  IMAD R13, R24, 0x6800, R33 ;  /* 0x00006800180d7824 */ /* 0x000fe200078e0221 */
[----:B------:R-:W-:Y:S01]  /*0ff0*/  SHF.L.U32 R44, R44, 0x8, RZ ;  /* 0x000000082c2c7819 */ /* 0x000fe200000006ff */
[----:B------:R-:W-:Y:S02]  /*1000*/  STS [R29+0x180], R14 ;  /* 0x0001800e1d007388 */ /* 0x000fe40000000800 */
[----:B------:R-:W-:-:S02]  /*1010*/  IMAD.IADD R13, R54, 0x1, R13 ;  /* 0x00000001360d7824 */ /* 0x000fc400078e020d */
[----:B------:R0:W-:Y:S01]  /*1020*/  STS [R52+0x580], R15 ;  /* 0x0005800f34007388 */ /* 0x0001e20000000800 */
[----:B------:R-:W-:-:S03]  /*1030*/  CS2R R8, SRZ ;  /* 0x0000000000087805 */ /* 0x000fc6000001ff00 */
[----:B------:R-:W-:Y:S01]  /*1040*/  STS [R29+0x200], R16 ;  /* 0x000200101d007388 */ /* 0x000fe20000000800 */
[----:B-1----:R-:W-:-:S03]  /*1050*/  CS2R R10, SRZ ;  /* 0x00000000000a7805 */ /* 0x002fc6000001ff00 */
[----:B------:R1:W-:Y:S01]  /*1060*/  STS [R52+0x600], R17 ;  /* 0x0006001134007388 */ /* 0x0003e20000000800 */
[----:B0-----:R-:W-:Y:S01]  /*1070*/  IMAD R15, R30, 0x6800, R35 ;  /* 0x000068001e0f7824 */ /* 0x001fe200078e0223 */
[----:B------:R-:W-:Y:S01]  /*1080*/  ISETP.LT.AND P6, PT, R12, 0x68, !P6 ;  /* 0x000000680c00780c */ /* 0x000fe200077c1270 */
[----:B------:R-:W-:Y:S01]  /*1090*/  IMAD.WIDE R18, R13, 0x4, R2 ;  /* 0x000000040d127825 */ /* 0x000fe200078e0202 */
[----:B------:R-:W-:-:S03]  /*10a0*/  CS2R R12, SRZ ;  /* 0x00000000000c7805 */ /* 0x000fc6000001ff00 */
[C---:B------:R-:W-:Y:S02]  /*10b0*/  IMAD.IADD R21, R54.reuse, 0x1, R15 ;  /* 0x0000000136157824 */ /* 0x040fe400078e020f */
[----:B-1----:R-:W-:Y:S01]  /*10c0*/  IMAD R17, R31, 0x6800, R44 ;  /* 0x000068001f117824 */ /* 0x002fe200078e022c */
[----:B------:R-:W-:Y:S01]  /*10d0*/  CS2R R14, SRZ ;  /* 0x00000000000e7805 */ /* 0x000fe2000001ff00 */
[----:B------:R-:W-:Y:S01]  /*10e0*/  IMAD.WIDE R20, R21, 0x4, R2 ;  /* 0x0000000415147825 */ /* 0x000fe200078e0202 */
[----:B------:R0:W3:Y:S03]  /*10f0*/  @P4 LDG.E.EL.128 R8, desc[UR6][R18.64] ;  /* 0x0000000612084981 */ /* 0x0000e6000c2e1d00 */
[----:B------:R-:W-:Y:S01]  /*1100*/  IMAD.IADD R17, R54, 0x1, R17 ;  /* 0x0000000136117824 */ /* 0x000fe200078e0211 */
[----:B------:R1:W4:Y:S03]  /*1110*/  @P3 LDG.E.EL.128 R12, desc[UR6][R20.64] ;  /* 0x00000006140c3981 */ /* 0x000326000c2e1d00 */
[----:B------:R-:W-:Y:S01]  /*1120*/  IMAD.WIDE R2, R17, 0x4, R2 ;  /* 0x0000000411027825 */ /* 0x000fe200078e0202 */
[----:B------:R-:W-:-:S02]  /*1130*/  CS2R R16, SRZ ;  /* 0x0000000000107805 */ /* 0x000fc4000001ff00 */
[----:B0-----:R-:W-:-:S06]  /*1140*/  CS2R R18, SRZ ;  /* 0x0000000000127805 */ /* 0x001fcc000001ff00 */
[----:B------:R0:W5:Y:S04]  /*1150*/  @P6 LDG.E.EL.128 R16, desc[UR6][R2.64] ;  /* 0x0000000602106981 */ /* 0x000168000c2e1d00 */
[----:B------:R-:W-:Y:S04]  /*1160*/  STS [R29+0x280], R50 ;  /* 0x000280321d007388 */ /* 0x000fe80000000800 */
[----:B------:R0:W-:Y:S01]  /*1170*/  STS [R52+0x680], R26 ;  /* 0x0006801a34007388 */ /* 0x0001e20000000800 */
[----:B-1----:R-:W-:Y:S01]  /*1180*/  SHF.R.U32.HI R20, RZ, 0x8, R51 ;  /* 0x00000008ff147819 */ /* 0x002fe20000011633 */
[----:B------:R-:W-:Y:S01]  /*1190*/  IMAD R33, R24, 0x3400, R33 ;  /* 0x0000340018217824 */ /* 0x000fe200078e0221 */
[----:B0-----:R-:W0:Y:S01]  /*11a0*/  LDC.64 R2, c[0x0][0x240] ;  /* 0x00009000ff027b82 */ /* 0x001e220000000a00 */
[----:B------:R-:W-:Y:S04]  /*11b0*/  STS [R29+0x300], R22 ;  /* 0x000300161d007388 */ /* 0x000fe80000000800 */
[----:B------:R-:W-:Y:S04]  /*11c0*/  STS [R52+0x700], R23 ;  /* 0x0007001734007388 */ /* 0x000fe80000000800 */
[----:B------:R1:W-:Y:S04]  /*11d0*/  STS [R29+0x380], R28 ;  /* 0x0003801c1d007388 */ /* 0x0003e80000000800 */
[----:B------:R1:W-:Y:S01]  /*11e0*/  STS [R52+0x780], R45 ;  /* 0x0007802d34007388 */ /* 0x0003e20000000800 */
[----:B------:R-:W-:Y:S01]  /*11f0*/  IMAD R26, R27, 0x100, R34 ;  /* 0x000001001b1a7824 */ /* 0x000fe200078e0222 */
[----:B------:R-:W-:-:S02]  /*1200*/  LOP3.LUT R50, R51, 0x3fc, RZ, 0xc0, !PT ;  /* 0x000003fc33327812 */ /* 0x000fc400078ec0ff */
[----:B------:R-:W-:Y:S01]  /*1210*/  SGXT.U32 R20, R20, 0x2 ;  /* 0x000000021414781a */ /* 0x000fe20000000000 */
[----:B-1----:R-:W-:Y:S01]  /*1220*/  IMAD R29, R25, 0x3400, R26 ;  /* 0x00003400191d7824 */ /* 0x002fe200078e021a */
[----:B------:R-:W-:Y:S02]  /*1230*/  LOP3.LUT R25, R50, 0x400, RZ, 0xfc, !PT ;  /* 0x0000040032197812 */ /* 0x000fe400078efcff */
[----:B------:R-:W-:Y:S02]  /*1240*/  LOP3.LUT R21, R20, 0x3fc, R51, 0xf8, !PT ;  /* 0x000003fc14157812 */ /* 0x000fe400078ef833 */
[----:B------:R-:W-:Y:S02]  /*1250*/  SHF.R.U32.HI R25, RZ, 0x6, R25 ;  /* 0x00000006ff197819 */ /* 0x000fe40000011619 */
[----:B------:R-:W-:Y:S02]  /*1260*/  LEA R51, R20, UR4, 0x2 ;  /* 0x0000000414337c11 */ /* 0x000fe4000f8e10ff */
[----:B------:R-:W-:-:S02]  /*1270*/  LOP3.LUT R25, R25, 0x1c, RZ, 0xc0, !PT ;  /* 0x0000001c19197812 */ /* 0x000fc400078ec0ff */
[----:B------:R-:W-:Y:S01]  /*1280*/  LEA R20, R21, UR4, 0x2 ;  /* 0x0000000415147c11 */ /* 0x000fe2000f8e10ff */
[----:B------:R-:W-:Y:S01]  /*1290*/  BAR.SYNC.DEFER_BLOCKING 0x0 ;  /* 0x0000000000007b1d */ /* 0x000fe20000010000 */
[----:B------:R-:W-:Y:S02]  /*12a0*/  IMAD R51, R50, 0x4, R51 ;  /* 0x0000000432337824 */ /* 0x000fe400078e0233 */
[----:B------:R-:W-:-:S04]  /*12b0*/  VIADD R25, R25, UR4 ;  /* 0x0000000419197c36 */ /* 0x000fc80008000000 */
[----:B------:R-:W-:Y:S01]  /*12c0*/  IMAD R45, R50, 0x4, R25 ;  /* 0x00000004322d7824 */ /* 0x000fe200078e0219 */
[----:B------:R-:W-:Y:S04]  /*12d0*/  LDS R20, [R20] ;  /* 0x0000000014147984 */ /* 0x000fe80000000800 */
[----:B------:R-:W-:Y:S04]  /*12e0*/  LDS R21, [R51+0x4] ;  /* 0x0000040033157984 */ /* 0x000fe80000000800 */
[----:B------:R-:W-:Y:S04]  /*12f0*/  LDS R22, [R51+0x8] ;  /* 0x0000080033167984 */ /* 0x000fe80000000800 */
[----:B------:R-:W1:Y:S04]  /*1300*/  LDS R23, [R51+0xc] ;  /* 0x00000c0033177984 */ /* 0x000e680000000800 */
[----:B------:R-:W-:Y:S04]  /*1310*/  LDS R24, [R45+0x1000] ;  /* 0x001000002d187984 */ /* 0x000fe80000000800 */
[----:B------:R-:W-:Y:S04]  /*1320*/  LDS R25, [R45+0x1004] ;  /* 0x001004002d197984 */ /* 0x000fe80000000800 */
[----:B------:R-:W-:Y:S04]  /*1330*/  LDS R26, [R45+0x1008] ;  /* 0x001008002d1a7984 */ /* 0x000fe80000000800 */
[----:B------:R-:W1:Y:S01]  /*1340*/  LDS R27, [R45+0x100c] ;  /* 0x00100c002d1b7984 */ /* 0x000e620000000800 */
[----:B0-----:R-:W-:-:S04]  /*1350*/  IMAD.WIDE R28, R29, 0x4, R2 ;  /* 0x000000041d1c7825 */ /* 0x001fc800078e0202 */
[----:B------:R-:W-:Y:S01]  /*1360*/  IMAD.IADD R33, R34, 0x1, R33 ;  /* 0x0000000122217824 */ /* 0x000fe200078e0221 */
[----:B-1----:R0:W-:Y:S01]  /*1370*/  @P5 STG.E.128 desc[UR6][R28.64], R20 ;  /* 0x000000141c005986 */ /* 0x0021e2000c101d06 */
[----:B------:R-:W-:Y:S02]  /*1380*/  ISETP.NE.AND P5, PT, R32, RZ, PT ;  /* 0x000000ff2000720c */ /* 0x000fe40003fa5270 */
[----:B------:R-:W-:-:S05]  /*1390*/  IMAD.WIDE R32, R33, 0x4, R2 ;  /* 0x0000000421207825 */ /* 0x000fca00078e0202 */
[----:B------:R1:W-:Y:S01]  /*13a0*/  @P4 STG.E.128 desc[UR6][R32.64], R24 ;  /* 0x0000001820004986 */ /* 0x0003e2000c101d06 */
[----:B0-----:R-:W-:-:S04]  /*13b0*/  LOP3.LUT R28, R50, 0x800, RZ, 0xfc, !PT ;  /* 0x00000800321c7812 */ /* 0x001fc800078efcff */
[----:B------:R-:W-:-:S04]  /*13c0*/  SHF.R.U32.HI R28, RZ, 0x6, R28 ;  /* 0x00000006ff1c7819 */ /* 0x000fc8000001161c */
[----:B------:R-:W-:Y:S02]  /*13d0*/  LOP3.LUT R28, R28, 0x2c, RZ, 0xc0, !PT ;  /* 0x0000002c1c1c7812 */ /* 0x000fe400078ec0ff */
[----:B-1----:R-:W-:-:S04]  /*13e0*/  LOP3.LUT R32, R50, 0xc00, RZ, 0xfc, !PT ;  /* 0x00000c0032207812 */ /* 0x002fc800078efcff */
[----:B------:R-:W-:-:S04]  /*13f0*/  SHF.R.U32.HI R32, RZ, 0x6, R32 ;  /* 0x00000006ff207819 */ /* 0x000fc80000011620 */
[----:B------:R-:W-:Y:S02]  /*1400*/  LOP3.LUT R32, R32, 0x3c, RZ, 0xc0, !PT ;  /* 0x0000003c20207812 */ /* 0x000fe400078ec0ff */
[----:B------:R-:W-:Y:S01]  /*1410*/  IADD3 R29, R28, UR4, RZ ;  /* 0x000000041c1d7c10 */ /* 0x000fe2000fffe0ff */
[----:B------:R-:W-:Y:S02]  /*1420*/  IMAD R51, R30, 0x3400, R35 ;  /* 0x000034001e337824 */ /* 0x000fe400078e0223 */
[----:B------:R-:W-:Y:S02]  /*1430*/  VIADD R33, R32, UR4 ;  /* 0x0000000420217c36 */ /* 0x000fe40008000000 */
[C---:B------:R-:W-:Y:S02]  /*1440*/  IMAD R35, R50.reuse, 0x4, R29 ;  /* 0x0000000432237824 */ /* 0x040fe400078e021d */
[----:B------:R-:W-:Y:S02]  /*1450*/  IMAD R53, R31, 0x3400, R44 ;  /* 0x000034001f357824 */ /* 0x000fe400078e022c */
[----:B------:R-:W-:Y:S01]  /*1460*/  IMAD R50, R50, 0x4, R33 ;  /* 0x0000000432327824 */ /* 0x000fe200078e0221 */
[----:B------:R-:W-:Y:S01]  /*1470*/  LDS R28, [R35+0x2000] ;  /* 0x00200000231c7984 */ /* 0x000fe20000000800 */
[----:B------:R-:W-:-:S02]  /*1480*/  IMAD.IADD R45, R34, 0x1, R51 ;  /* 0x00000001222d7824 */ /* 0x000fc400078e0233 */
[----:B------:R-:W-:Y:S01]  /*1490*/  IMAD.IADD R53, R34, 0x1, R53 ;  /* 0x0000000122357824 */ /* 0x000fe200078e0235 */
[----:B------:R-:W-:Y:S04]  /*14a0*/  LDS R29, [R35+0x2004] ;  /* 0x00200400231d7984 */ /* 0x000fe80000000800 */
[----:B------:R-:W-:Y:S04]  /*14b0*/  LDS R30, [R35+0x2008] ;  /* 0x00200800231e7984 */ /* 0x000fe80000000800 */
[----:B------:R-:W0:Y:S04]  /*14c0*/  LDS R31, [R35+0x200c] ;  /* 0x00200c00231f7984 */ /* 0x000e280000000800 */
[----:B------:R-:W-:Y:S04]  /*14d0*/  LDS R32, [R50+0x3000] ;  /* 0x0030000032207984 */ /* 0x000fe80000000800 */
[----:B------:R-:W-:Y:S04]  /*14e0*/  LDS R33, [R50+0x3004] ;  /* 0x0030040032217984 */ /* 0x000fe80000000800 */
[----:B------:R-:W-:Y:S04]  /*14f0*/  LDS R34, [R50+0x3008] ;  /* 0x0030080032227984 */ /* 0x000fe80000000800 */
[----:B------:R-:W1:Y:S01]  /*1500*/  LDS R35, [R50+0x300c] ;  /* 0x00300c0032237984 */ /* 0x000e620000000800 */
[----:B------:R-:W-:-:S04]  /*1510*/  IMAD.WIDE R44, R45, 0x4, R2 ;  /* 0x000000042d2c7825 */ /* 0x000fc800078e0202 */
[----:B------:R-:W-:Y:S01]  /*1520*/  IMAD.WIDE R2, R53, 0x4, R2 ;  /* 0x0000000435027825 */ /* 0x000fe200078e0202 */
[----:B0-----:R-:W-:Y:S04]  /*1530*/  @P3 STG.E.128 desc[UR6][R44.64], R28 ;  /* 0x0000001c2c003986 */ /* 0x001fe8000c101d06 */
[----:B-1----:R0:W-:Y:S01]  /*1540*/  @P6 STG.E.128 desc[UR6][R2.64], R32 ;  /* 0x0000002002006986 */ /* 0x0021e2000c101d06 */
[----:B--2---:R-:W-:Y:S01]  /*1550*/  FADD R4, R20, R4 ;  /* 0x0000000414047221 */ /* 0x004fe20000000000 */
[----:B------:R-:W-:Y:S02]  /*1560*/  IMAD.SHL.U32 R20, R43, 0x40, RZ ;  /* 0x000000402b147824 */ /* 0x000fe400078e00ff */
[----:B------:R-:W-:Y:S01]  /*1570*/  FADD R5, R21, R5 ;  /* 0x0000000515057221 */ /* 0x000fe20000000000 */
[----:B------:R-:W-:-:S02]  /*1580*/  SHF.R.U32.HI R21, RZ, 0x6, R43 ;  /* 0x00000006ff157819 */ /* 0x000fc4000001162b */
[----:B------:R-:W-:Y:S01]  /*1590*/  LOP3.LUT R20, R20, 0xfc0, RZ, 0xc0, !PT ;  /* 0x00000fc014147812 */ /* 0x000fe200078ec0ff */
[----:B------:R-:W-:Y:S01]  /*15a0*/  FADD R7, R23, R7 ;  /* 0x0000000717077221 */ /* 0x000fe20000000000 */
[----:B------:R-:W-:Y:S01]  /*15b0*/  SGXT.U32 R21, R21, 0x2 ;  /* 0x000000021515781a */ /* 0x000fe20000000000 */
[----:B------:R-:W-:Y:S01]  /*15c0*/  FADD R6, R22, R6 ;  /* 0x0000000616067221 */ /* 0x000fe20000000000 */
[C---:B------:R-:W-:Y:S02]  /*15d0*/  LOP3.LUT R23, R20.reuse, 0x10, RZ, 0xfc, !PT ;  /* 0x0000001014177812 */ /* 0x040fe400078efcff */
[----:B------:R-:W-:Y:S02]  /*15e0*/  LOP3.LUT R22, R21, R20, RZ, 0xfc, !PT ;  /* 0x0000001415167212 */ /* 0x000fe400078efcff */
[C---:B0-----:R-:W-:Y:S02]  /*15f0*/  LOP3.LUT R2, R20.reuse, 0x20, RZ, 0xfc, !PT ;  /* 0x0000002014027812 */ /* 0x041fe400078efcff */
[----:B------:R-:W-:-:S02]  /*1600*/  LOP3.LUT R44, R20, 0x30, RZ, 0xfc, !PT ;  /* 0x00000030142c7812 */ /* 0x000fc400078efcff */
[----:B------:R-:W-:Y:S02]  /*1610*/  LEA.HI R21, R20, UR4, RZ, 0x1f ;  /* 0x0000000414157c11 */ /* 0x000fe4000f8ff8ff */
[----:B------:R-:W-:Y:S02]  /*1620*/  LEA.HI R23, R23, UR4, RZ, 0x1f ;  /* 0x0000000417177c11 */ /* 0x000fe4000f8ff8ff */
[----:B------:R-:W-:Y:S01]  /*1630*/  LEA.HI R3, R2, UR4, RZ, 0x1f ;  /* 0x0000000402037c11 */ /* 0x000fe2000f8ff8ff */
[----:B------:R-:W-:Y:S01]  /*1640*/  IMAD R21, R22, 0x4, R21 ;  /* 0x0000000416157824 */ /* 0x000fe200078e0215 */
[----:B------:R-:W-:Y:S01]  /*1650*/  BAR.SYNC.DEFER_BLOCKING 0x0 ;  /* 0x0000000000007b1d */ /* 0x000fe20000010000 */
[----:B------:R-:W-:Y:S01]  /*1660*/  LEA.HI R45, R44, UR4, RZ, 0x1f ;  /* 0x000000042c2d7c11 */ /* 0x000fe2000f8ff8ff */
[C---:B------:R-:W-:Y:S02]  /*1670*/  IMAD R20, R22.reuse, 0x4, R23 ;  /* 0x0000000416147824 */ /* 0x040fe400078e0217 */
[C---:B------:R-:W-:Y:S01]  /*1680*/  IMAD R23, R22.reuse, 0x4, R3 ;  /* 0x0000000416177824 */ /* 0x040fe200078e0203 */
[----:B------:R-:W-:Y:S01]  /*1690*/  LEA R22, R22, R45, 0x2 ;  /* 0x0000002d16167211 */ /* 0x000fe200078e10ff */
[----:B---3--:R-:W-:Y:S01]  /*16a0*/  FADD R8, R24, R8 ;  /* 0x0000000818087221 */ /* 0x008fe20000000000 */
[----:B------:R-:W-:Y:S01]  /*16b0*/  FADD R9, R25, R9 ;  /* 0x0000000919097221 */ /* 0x000fe20000000000 */
[----:B------:R-:W-:Y:S01]  /*16c0*/  FADD R10, R26, R10 ;  /* 0x0000000a1a0a7221 */ /* 0x000fe20000000000 */
[----:B------:R-:W-:Y:S01]  /*16d0*/  FADD R11, R27, R11 ;  /* 0x0000000b1b0b7221 */ /* 0x000fe20000000000 */
[----:B----4-:R-:W-:Y:S01]  /*16e0*/  FADD R12, R28, R12 ;  /* 0x0000000c1c0c7221 */ /* 0x010fe20000000000 */
[----:B------:R0:W-:Y:S01]  /*16f0*/  STS [R21], R4 ;  /* 0x0000000415007388 */ /* 0x0001e20000000800 */
[----:B------:R-:W-:-:S03]  /*1700*/  FADD R13, R29, R13 ;  /* 0x0000000d1d0d7221 */ /* 0x000fc60000000000 */
[----:B------:R1:W-:Y:S01]  /*1710*/  STS [R20+0x40], R5 ;  /* 0x0000400514007388 */ /* 0x0003e20000000800 */
[----:B------:R-:W-:-:S03]  /*1720*/  FADD R14, R30, R14 ;  /* 0x0000000e1e0e7221 */ /* 0x000fc60000000000 */
[----:B------:R-:W-:Y:S01]  /*1730*/  STS [R23+0x80], R6 ;  /* 0x0000800617007388 */ /* 0x000fe20000000800 */
[----:B------:R-:W-:-:S03]  /*1740*/  FADD R15, R31, R15 ;  /* 0x0000000f1f0f7221 */ /* 0x000fc60000000000 */
[----:B------:R-:W-:Y:S01]  /*1750*/  STS [R22+0xc0], R7 ;  /* 0x0000c00716007388 */ /* 0x000fe20000000800 */
[----:B-----5:R-:W-:-:S03]  /*1760*/  FADD R16, R32, R16 ;  /* 0x0000001020107221 */ /* 0x020fc60000000000 */
[----:B------:R-:W-:Y:S01]  /*1770*/  STS [R21+0x10], R8 ;  /* 0x0000100815007388 */ /* 0x000fe20000000800 */
[----:B------:R-:W-:-:S03]  /*1780*/  FADD R17, R33, R17 ;  /* 0x0000001121117221 */ /* 0x000fc60000000000 */
[----:B------:R-:W-:Y:S01]  /*1790*/  STS [R20+0x50], R9 ;  /* 0x0000500914007388 */ /* 0x000fe20000000800 */
[----:B------:R-:W-:-:S03]  /*17a0*/  FADD R18, R34, R18 ;  /* 0x0000001222127221 */ /* 0x000fc60000000000 */
[----:B------:R2:W-:Y:S01]  /*17b0*/  STS [R23+0x90], R10 ;  /* 0x0000900a17007388 */ /* 0x0005e20000000800 */
[----:B------:R-:W-:-:S03]  /*17c0*/  FADD R19, R35, R19 ;  /* 0x0000001323137221 */ /* 0x000fc60000000000 */
[----:B------:R3:W-:Y:S04]  /*17d0*/  STS [R22+0xd0], R11 ;  /* 0x0000d00b16007388 */ /* 0x0007e80000000800 */
[----:B------:R4:W-:Y:S04]  /*17e0*/  STS [R21+0x20], R12 ;  /* 0x0000200c15007388 */ /* 0x0009e80000000800 */
[----:B------:R5:W-:Y:S04]  /*17f0*/  STS [R20+0x60], R13 ;  /* 0x0000600d14007388 */ /* 0x000be80000000800 */
[----:B------:R0:W-:Y:S04]  /*1800*/  STS [R23+0xa0], R14 ;  /* 0x0000a00e17007388 */ /* 0x0001e80000000800 */
[----:B------:R-:W-:Y:S04]  /*1810*/  STS [R22+0xe0], R15 ;  /* 0x0000e00f16007388 */ /* 0x000fe80000000800 */
[----:B------:R-:W-:Y:S04]  /*1820*/  STS [R21+0x30], R16 ;  /* 0x0000301015007388 */ /* 0x000fe80000000800 */
[----:B------:R-:W-:Y:S04]  /*1830*/  STS [R20+0x70], R17 ;  /* 0x0000701114007388 */ /* 0x000fe80000000800 */
[----:B------:R-:W-:Y:S04]  /*1840*/  STS [R23+0xb0], R18 ;  /* 0x0000b01217007388 */ /* 0x000fe80000000800 */
[----:B------:R-:W-:Y:S01]  /*1850*/  STS [R22+0xf0], R19 ;  /* 0x0000f01316007388 */ /* 0x000fe20000000800 */
[C---:B------:R-:W-:Y:S01]  /*1860*/  IMAD.SHL.U32 R2, R43.reuse, 0x2, RZ ;  /* 0x000000022b027824 */ /* 0x040fe200078e00ff */
[----:B------:R-:W-:-:S04]  /*1870*/  LOP3.LUT R43, R43, 0xf8, RZ, 0xc0, !PT ;  /* 0x000000f82b2b7812 */ /* 0x000fc800078ec0ff */
[----:B0-----:R-:W-:Y:S01]  /*1880*/  LOP3.LUT R4, R2, 0x1fe, RZ, 0xc0, !PT ;  /* 0x000001fe02047812 */ /* 0x001fe200078ec0ff */
[----:B------:R-:W-:Y:S01]  /*1890*/  VIADD R43, R43, UR4 ;  /* 0x000000042b2b7c36 */ /* 0x000fe20008000000 */
[----:B------:R-:W0:Y:S03]  /*18a0*/  LDC.64 R2, c[0x0][0x248] ;  /* 0x00009200ff027b82 */ /* 0x000e260000000a00 */
[----:B------:R-:W-:-:S05]  /*18b0*/  IMAD R43, R4, 0x4, R43 ;  /* 0x00000004042b7824 */ /* 0x000fca00078e022b */
[----:B------:R-:W-:Y:S06]  /*18c0*/  BAR.SYNC.DEFER_BLOCKING 0x0 ;  /* 0x0000000000007b1d */ /* 0x000fec0000010000 */
[----:B------:R-:W0:Y:S01]  /*18d0*/  LDS.64 R8, [R43] ;  /* 0x000000002b087984 */ /* 0x000e220000000a00 */
[C---:B-1----:R-:W-:Y:S02]  /*18e0*/  LOP3.LUT R5, R4.reuse, 0x200, RZ, 0xfc, !PT ;  /* 0x0000020004057812 */ /* 0x042fe400078efcff */
[C---:B--2---:R-:W-:Y:S02]  /*18f0*/  LOP3.LUT R10, R4.reuse, 0x400, RZ, 0xfc, !PT ;  /* 0x00000400040a7812 */ /* 0x044fe400078efcff */
[----:B---3--:R-:W-:-:S02]  /*1900*/  LOP3.LUT R11, R4, 0x600, RZ, 0xfc, !PT ;  /* 0x00000600040b7812 */ /* 0x008fc400078efcff */
[C---:B----4-:R-:W-:Y:S02]  /*1910*/  LOP3.LUT R12, R4.reuse, 0x800, RZ, 0xfc, !PT ;  /* 0x00000800040c7812 */ /* 0x050fe400078efcff */
[----:B-----5:R-:W-:Y:S01]  /*1920*/  LOP3.LUT R13, R4, 0xa00, RZ, 0xfc, !PT ;  /* 0x00000a00040d7812 */ /* 0x020fe200078efcff */
[----:B0-----:R-:W-:Y:S01]  /*1930*/  IMAD.WIDE R6, R36, 0x4, R2 ;  /* 0x0000000424067825 */ /* 0x001fe200078e0202 */
[----:B------:R-:W-:Y:S02]  /*1940*/  LOP3.LUT R14, R4, 0xc00, RZ, 0xfc, !PT ;  /* 0x00000c00040e7812 */ /* 0x000fe400078efcff */
[----:B------:R-:W-:Y:S02]  /*1950*/  SHF.R.U32.HI R5, RZ, 0x1, R5 ;  /* 0x00000001ff057819 */ /* 0x000fe40000011605 */
[----:B------:R-:W-:Y:S02]  /*1960*/  SHF.R.U32.HI R10, RZ, 0x1, R10 ;  /* 0x00000001ff0a7819 */ /* 0x000fe4000001160a */
[----:B------:R-:W-:-:S02]  /*1970*/  SHF.R.U32.HI R11, RZ, 0x1, R11 ;  /* 0x00000001ff0b7819 */ /* 0x000fc4000001160b */
[----:B------:R-:W-:Y:S02]  /*1980*/  SHF.R.U32.HI R12, RZ, 0x1, R12 ;  /* 0x00000001ff0c7819 */ /* 0x000fe4000001160c */
[----:B------:R-:W-:Y:S02]  /*1990*/  SHF.R.U32.HI R13, RZ, 0x1, R13 ;  /* 0x00000001ff0d7819 */ /* 0x000fe4000001160d */
[----:B------:R-:W-:Y:S02]  /*19a0*/  SHF.R.U32.HI R14, RZ, 0x1, R14 ;  /* 0x00000001ff0e7819 */ /* 0x000fe4000001160e */
[----:B------:R-:W-:Y:S02]  /*19b0*/  LOP3.LUT R5, R5, 0x1f8, RZ, 0xc0, !PT ;  /* 0x000001f805057812 */ /* 0x000fe400078ec0ff */
[----:B------:R-:W-:Y:S02]  /*19c0*/  LOP3.LUT R10, R10, 0x2f8, RZ, 0xc0, !PT ;  /* 0x000002f80a0a7812 */ /* 0x000fe400078ec0ff */
[----:B------:R-:W-:-:S02]  /*19d0*/  LOP3.LUT R11, R11, 0x3f8, RZ, 0xc0, !PT ;  /* 0x000003f80b0b7812 */ /* 0x000fc400078ec0ff */
[----:B------:R-:W-:Y:S01]  /*19e0*/  LOP3.LUT R12, R12, 0x4f8, RZ, 0xc0, !PT ;  /* 0x000004f80c0c7812 */ /* 0x000fe200078ec0ff */
[----:B------:R-:W-:Y:S01]  /*19f0*/  VIADD R5, R5, UR4 ;  /* 0x0000000405057c36 */ /* 0x000fe20008000000 */
[----:B------:R-:W-:Y:S01]  /*1a00*/  LOP3.LUT R14, R14, 0x6f8, RZ, 0xc0, !PT ;  /* 0x000006f80e0e7812 */ /* 0x000fe200078ec0ff */
[----:B------:R-:W-:Y:S01]  /*1a10*/  VIADD R11, R11, UR4 ;  /* 0x000000040b0b7c36 */ /* 0x000fe20008000000 */
[----:B------:R0:W-:Y:S02]  /*1a20*/  @P5 STG.E.64 desc[UR6][R6.64], R8 ;  /* 0x0000000806005986 */ /* 0x0001e4000c101b06 */
[----:B------:R-:W-:Y:S01]  /*1a30*/  IADD3 R17, R14, UR4, RZ ;  /* 0x000000040e117c10 */ /* 0x000fe2000fffe0ff */
[C---:B------:R-:W-:Y:S02]  /*1a40*/  IMAD R5, R4.reuse, 0x4, R5 ;  /* 0x0000000404057824 */ /* 0x040fe400078e0205 */
[----:B------:R-:W-:Y:S01]  /*1a50*/  IMAD R11, R4, 0x4, R11 ;  /* 0x00000004040b7824 */ /* 0x000fe200078e020b */
[----:B0-----:R-:W-:Y:S01]  /*1a60*/  LOP3.LUT R6, R13, 0x5f8, RZ, 0xc0, !PT ;  /* 0x000005f80d067812 */ /* 0x001fe200078ec0ff */
[----:B------:R-:W-:-:S02]  /*1a70*/  VIADD R9, R10, UR4 ;  /* 0x000000040a097c36 */ /* 0x000fc40008000000 */
[----:B------:R-:W-:Y:S02]  /*1a80*/  VIADD R13, R12, UR4 ;  /* 0x000000040c0d7c36 */ /* 0x000fe40008000000 */
[----:B------:R-:W-:Y:S02]  /*1a90*/  VIADD R15, R6, UR4 ;  /* 0x00000004060f7c36 */ /* 0x000fe40008000000 */
[C---:B------:R-:W-:Y:S01]  /*1aa0*/  IMAD R10, R4.reuse, 0x4, R9 ;  /* 0x00000004040a7824 */ /* 0x040fe200078e0209 */
[----:B------:R0:W1:Y:S01]  /*1ab0*/  LDS.64 R6, [R5+0x800] ;  /* 0x0008000005067984 */ /* 0x0000620000000a00 */
[C---:B------:R-:W-:Y:S02]  /*1ac0*/  IMAD R16, R4.reuse, 0x4, R13 ;  /* 0x0000000404107824 */ /* 0x040fe400078e020d */
[C---:B------:R-:W-:Y:S01]  /*1ad0*/  IMAD R18, R4.reuse, 0x4, R15 ;  /* 0x0000000404127824 */ /* 0x040fe200078e020f */
[----:B------:R-:W2:Y:S01]  /*1ae0*/  LDS.64 R12, [R10+0x1000] ;  /* 0x001000000a0c7984 */ /* 0x000ea20000000a00 */
[----:B------:R-:W-:-:S03]  /*1af0*/  IMAD R20, R4, 0x4, R17 ;  /* 0x0000000404147824 */ /* 0x000fc600078e0211 */
[----:B------:R3:W4:Y:S04]  /*1b00*/  LDS.64 R14, [R11+0x1800] ;  /* 0x001800000b0e7984 */ /* 0x0007280000000a00 */
[----:B------:R-:W5:Y:S04]  /*1b10*/  LDS.64 R16, [R16+0x2000] ;  /* 0x0020000010107984 */ /* 0x000f680000000a00 */
[----:B------:R-:W5:Y:S04]  /*1b20*/  LDS.64 R18, [R18+0x2800] ;  /* 0x0028000012127984 */ /* 0x000f680000000a00 */
[----:B------:R-:W5:Y:S01]  /*1b30*/  LDS.64 R20, [R20+0x3000] ;  /* 0x0030000014147984 */ /* 0x000f620000000a00 */
[----:B0-----:R-:W-:-:S04]  /*1b40*/  LOP3.LUT R5, R4, 0xe00, RZ, 0xfc, !PT ;  /* 0x00000e0004057812 */ /* 0x001fc800078efcff */
[----:B------:R-:W-:Y:S02]  /*1b50*/  SHF.R.U32.HI R5, RZ, 0x1, R5 ;  /* 0x00000001ff057819 */ /* 0x000fe40000011605 */
[----:B------:R-:W-:Y:S02]  /*1b60*/  ISETP.NE.AND P6, PT, R49, RZ, PT ;  /* 0x000000ff3100720c */ /* 0x000fe40003fc5270 */
[----:B------:R-:W-:Y:S02]  /*1b70*/  LOP3.LUT R5, R5, 0x7f8, RZ, 0xc0, !PT ;  /* 0x000007f805057812 */ /* 0x000fe400078ec0ff */
[----:B------:R-:W-:Y:S02]  /*1b80*/  ISETP.NE.AND P3, PT, R48, RZ, PT ;  /* 0x000000ff3000720c */ /* 0x000fe40003f65270 */
[----:B------:R-:W-:Y:S01]  /*1b90*/  ISETP.NE.AND P4, PT, R47, RZ, PT ;  /* 0x000000ff2f00720c */ /* 0x000fe20003f85270 */
[----:B------:R-:W-:Y:S01]  /*1ba0*/  VIADD R5, R5, UR4 ;  /* 0x0000000405057c36 */ /* 0x000fe20008000000 */
[----:B------:R-:W-:Y:S01]  /*1bb0*/  ISETP.NE.AND P5, PT, R46, RZ, PT ;  /* 0x000000ff2e00720c */ /* 0x000fe20003fa5270 */
[----:B------:R-:W-:-:S04]  /*1bc0*/  IMAD.WIDE R8, R37, 0x4, R2 ;  /* 0x0000000425087825 */ /* 0x000fc800078e0202 */
[----:B------:R-:W-:Y:S02]  /*1bd0*/  IMAD R22, R4, 0x4, R5 ;  /* 0x0000000404167824 */ /* 0x000fe400078e0205 */
[--C-:B------:R-:W-:Y:S01]  /*1be0*/  IMAD.WIDE R4, R41, 0x4, R2.reuse ;  /* 0x0000000429047825 */ /* 0x100fe200078e0202 */
[----:B-1----:R0:W-:Y:S03]  /*1bf0*/  @P6 STG.E.64 desc[UR6][R8.64], R6 ;  /* 0x0000000608006986 */ /* 0x0021e6000c101b06 */
[--C-:B---3--:R-:W-:Y:S01]  /*1c00*/  IMAD.WIDE R10, R39, 0x4, R2.reuse ;  /* 0x00000004270a7825 */ /* 0x108fe200078e0202 */
[----:B--2---:R0:W-:Y:S03]  /*1c10*/  @P3 STG.E.64 desc[UR6][R4.64], R12 ;  /* 0x0000000c04003986 */ /* 0x0041e6000c101b06 */
[--C-:B------:R-:W-:Y:S01]  /*1c20*/  IMAD.WIDE R38, R38, 0x4, R2.reuse ;  /* 0x0000000426267825 */ /* 0x100fe200078e0202 */
[----:B----4-:R0:W-:Y:S03]  /*1c30*/  @P4 STG.E.64 desc[UR6][R10.64], R14 ;  /* 0x0000000e0a004986 */ /* 0x0101e6000c101b06 */
[--C-:B------:R-:W-:Y:S01]  /*1c40*/  IMAD.WIDE R40, R40, 0x4, R2.reuse ;  /* 0x0000000428287825 */ /* 0x100fe200078e0202 */
[----:B-----5:R0:W-:Y:S03]  /*1c50*/  @P5 STG.E.64 desc[UR6][R38.64], R16 ;  /* 0x0000001026005986 */ /* 0x0201e6000c101b06 */
[----:B------:R-:W-:Y:S01]  /*1c60*/  IMAD.WIDE R42, R42, 0x4, R2 ;  /* 0x000000042a2a7825 */ /* 0x000fe200078e0202 */
[----:B------:R0:W-:Y:S04]  /*1c70*/  @P2 STG.E.64 desc[UR6][R40.64], R18 ;  /* 0x0000001228002986 */ /* 0x0001e8000c101b06 */
[----:B------:R0:W-:Y:S02]  /*1c80*/  @P1 STG.E.64 desc[UR6][R42.64], R20 ;  /* 0x000000142a001986 */ /* 0x0001e4000c101b06 */
[----:B0-----:R-:W-:Y:S05]  /*1c90*/  @!P0 EXIT ;  /* 0x000000000000894d */ /* 0x001fea0003800000 */
[----:B------:R-:W0:Y:S01]  /*1ca0*/  LDS.64 R22, [R22+0x3800] ;  /* 0x0038000016167984 */ /* 0x000e220000000a00 */
[----:B------:R-:W-:-:S05]  /*1cb0*/  IMAD.WIDE R2, R0, 0x4, R2 ;  /* 0x0000000400027825 */ /* 0x000fca00078e0202 */
[----:B0-----:R-:W-:Y:S01]  /*1cc0*/  STG.E.64 desc[UR6][R2.64], R22 ;  /* 0x0000001602007986 */ /* 0x001fe2000c101b06 */
[----:B------:R-:W-:Y:S05]  /*1cd0*/  EXIT ;  /* 0x000000000000794d */ /* 0x000fea0003800000 */
.L_x_0:
[----:B------:R-:W-:-:S00]  /*1ce0*/  BRA `(.L_x_0) ;  /* 0xfffffffc00fc7947 */ /* 0x000fc0000383ffff */
[----:B------:R-:W-:-:S00]  /*1cf0*/  NOP ;  /* 0x0000000000007918 */ /* 0x000fc00000000000 */
        /* <DEDUP_REMOVED lines=8> */
.L_x_1:


//--------------------- .nv.global.init           --------------------------
	.section	.nv.global.init,"aw",@progbits
.nv.global.init:
	.type		_$_str,@object
	.size		_$_str,(_$_str_$_2 - _$_str)
_$_str:
        /*0000*/ 	.byte	0x5f, 0x5f, 0x43, 0x55, 0x44, 0x41, 0x5f, 0x46, 0x54, 0x5a, 0x00
	.type		_$_str_$_2,@object
	.size		_$_str_$_2,(.L_1 - _$_str_$_2)
_$_str_$_2:
        /*000b*/ 	.byte	0x5f, 0x5f, 0x43, 0x55, 0x44, 0x41, 0x5f, 0x50, 0x52, 0x45, 0x43, 0x5f, 0x53, 0x51, 0x52, 0x54
        /*001b*/ 	.byte	0x00
.L_1:


//--------------------- .nv.shared.triton_poi_fused__native_batch_norm_legit_no_training_add_relu_18 --------------------------
	.section	.nv.shared.triton_poi_fused__native_batch_norm_legit_no_training_add_relu_18,"aw",@nobits
	.sectionflags	@""
	.align	16
	.zero		1024


//--------------------- .nv.constant0.triton_poi_fused__native_batch_norm_legit_no_training_add_relu_18 --------------------------
	.section	.nv.constant0.triton_poi_fused__native_batch_norm_legit_no_training_add_relu_18,"a",@progbits
	.sectionflags	@""
	.align	4
.nv.constant0.triton_poi_fused__native_batch_norm_legit_no_training_add_relu_18:
	.zero		600
